	.target	sm_90a

	.elftype	@"ET_EXEC"


//--------------------- .note.nv.tkinfo           --------------------------
	.section	.note.nv.tkinfo,"",@"SHT_NOTE"
	.sectionflags	@"SHF_NOTE_NV_TKINFO"
	.tkinfo
        /*0018*/ 	.word	0x00000002
        /*0030*/ 	.string	""
        /*0030*/ 	.string	"ptxas"
        /*0030*/ 	.string	"Cuda compilation tools, release 13.0, V13.0.88"
        /*0030*/ 	.string	"Build cuda_13.0.r13.0/compiler.36424714_0"
        /*0030*/ 	.string	"-arch sm_90a -m 64 "



//--------------------- .note.nv.cuinfo           --------------------------
	.section	.note.nv.cuinfo,"",@"SHT_NOTE"
	.sectionflags	@"SHF_NOTE_NV_CUINFO"
        /*0018*/ 	.short	0x0002
        /*001a*/ 	.short	0x005a
        /*001c*/ 	.short	0x0082
	.zero		2


//--------------------- .nv.info                  --------------------------
	.section	.nv.info,"",@"SHT_CUDA_INFO"
	.align	4


	//----- nvinfo : EIATTR_REGCOUNT
	.align		4
        /*0000*/ 	.byte	0x04, 0x2f
        /*0002*/ 	.short	(.L_15 - .L_14)
	.align		4
.L_14:
        /*0004*/ 	.word	index@(_ZN7cutlass13device_kernelINS_4gemm6kernel13GemmUniversalIN4cute5tupleIJiiiiEEENS1_10collective13CollectiveMmaINS1_34MainloopSm90TmaGmmaWarpSpecializedILi30ENS5_IJNS4_1CILi2EEENSA_ILi1EEESC_EEENS1_35KernelTmaWarpSpecializedCooperativeEEENS5_IJNSA_ILi128EEENSA_ILi112EEENSA_ILi16EEEEEENS_10bfloat16_tENS5_IJlSC_lEEESK_SL_NS4_8TiledMMAINS4_8MMA_AtomIJNS4_4SM904GMMA27MMA_64x16x16_F32BF16BF16_SSILNSP_5MajorE0ELSR_0ELNSP_7ScaleInE1ELSS_1EEEEEENS4_6LayoutISD_NS5_IJSC_NSA_ILi0EEESW_EEEEENS5_IJNS4_10UnderscoreESZ_SZ_EEEEENS4_13SM90_TMA_LOADENS4_14ComposedLayoutINS4_7SwizzleILi1ELi4ELi3EEENS4_18smem_ptr_flag_bitsILi16EEENSV_INS5_IJNSA_ILi8EEESI_EEENS5_IJSI_SC_EEEEEEEvNS4_8identityENS4_23SM90_TMA_LOAD_MULTICASTES1C_vS1D_EENS_8epilogue10collective6detail29Sm90TmaWarpSpecializedAdapterINS1H_15DefaultEpilogueISK_SL_SL_NS1G_6thread17LinearCombinationISK_Li1EffLNS1L_9ScaleType4KindE0ELNS_15FloatRoundStyleE2ESK_EENS1_15EpilogueDefaultEEEEEvvEEEEvNT_6ParamsE)
        /*0008*/ 	.word	0x000000a8


	//----- nvinfo : EIATTR_FRAME_SIZE
	.align		4
.L_15:
        /*000c*/ 	.byte	0x04, 0x11
        /*000e*/ 	.short	(.L_17 - .L_16)
	.align		4
.L_16:
        /*0010*/ 	.word	index@(_ZN7cutlass13device_kernelINS_4gemm6kernel13GemmUniversalIN4cute5tupleIJiiiiEEENS1_10collective13CollectiveMmaINS1_34MainloopSm90TmaGmmaWarpSpecializedILi30ENS5_IJNS4_1CILi2EEENSA_ILi1EEESC_EEENS1_35KernelTmaWarpSpecializedCooperativeEEENS5_IJNSA_ILi128EEENSA_ILi112EEENSA_ILi16EEEEEENS_10bfloat16_tENS5_IJlSC_lEEESK_SL_NS4_8TiledMMAINS4_8MMA_AtomIJNS4_4SM904GMMA27MMA_64x16x16_F32BF16BF16_SSILNSP_5MajorE0ELSR_0ELNSP_7ScaleInE1ELSS_1EEEEEENS4_6LayoutISD_NS5_IJSC_NSA_ILi0EEESW_EEEEENS5_IJNS4_10UnderscoreESZ_SZ_EEEEENS4_13SM90_TMA_LOADENS4_14ComposedLayoutINS4_7SwizzleILi1ELi4ELi3EEENS4_18smem_ptr_flag_bitsILi16EEENSV_INS5_IJNSA_ILi8EEESI_EEENS5_IJSI_SC_EEEEEEEvNS4_8identityENS4_23SM90_TMA_LOAD_MULTICASTES1C_vS1D_EENS_8epilogue10collective6detail29Sm90TmaWarpSpecializedAdapterINS1H_15DefaultEpilogueISK_SL_SL_NS1G_6thread17LinearCombinationISK_Li1EffLNS1L_9ScaleType4KindE0ELNS_15FloatRoundStyleE2ESK_EENS1_15EpilogueDefaultEEEEEvvEEEEvNT_6ParamsE)
        /*0014*/ 	.word	0x00000000


	//----- nvinfo : EIATTR_MIN_STACK_SIZE
	.align		4
.L_17:
        /*0018*/ 	.byte	0x04, 0x12
        /*001a*/ 	.short	(.L_19 - .L_18)
	.align		4
.L_18:
        /*001c*/ 	.word	index@(_ZN7cutlass13device_kernelINS_4gemm6kernel13GemmUniversalIN4cute5tupleIJiiiiEEENS1_10collective13CollectiveMmaINS1_34MainloopSm90TmaGmmaWarpSpecializedILi30ENS5_IJNS4_1CILi2EEENSA_ILi1EEESC_EEENS1_35KernelTmaWarpSpecializedCooperativeEEENS5_IJNSA_ILi128EEENSA_ILi112EEENSA_ILi16EEEEEENS_10bfloat16_tENS5_IJlSC_lEEESK_SL_NS4_8TiledMMAINS4_8MMA_AtomIJNS4_4SM904GMMA27MMA_64x16x16_F32BF16BF16_SSILNSP_5MajorE0ELSR_0ELNSP_7ScaleInE1ELSS_1EEEEEENS4_6LayoutISD_NS5_IJSC_NSA_ILi0EEESW_EEEEENS5_IJNS4_10UnderscoreESZ_SZ_EEEEENS4_13SM90_TMA_LOADENS4_14ComposedLayoutINS4_7SwizzleILi1ELi4ELi3EEENS4_18smem_ptr_flag_bitsILi16EEENSV_INS5_IJNSA_ILi8EEESI_EEENS5_IJSI_SC_EEEEEEEvNS4_8identityENS4_23SM90_TMA_LOAD_MULTICASTES1C_vS1D_EENS_8epilogue10collective6detail29Sm90TmaWarpSpecializedAdapterINS1H_15DefaultEpilogueISK_SL_SL_NS1G_6thread17LinearCombinationISK_Li1EffLNS1L_9ScaleType4KindE0ELNS_15FloatRoundStyleE2ESK_EENS1_15EpilogueDefaultEEEEEvvEEEEvNT_6ParamsE)
        /*0020*/ 	.word	0x00000000
.L_19:


//--------------------- .nv.compat                --------------------------
	.section	.nv.compat,"",@"SHT_CUDA_COMPAT_INFO"
	.align	4
        /*0000*/ 	.byte	0x02, 0x09, 0x01, 0x00, 0x02, 0x02, 0x04, 0x00, 0x02, 0x05, 0x05, 0x00, 0x03, 0x07, 0x01, 0x01
        /*0010*/ 	.byte	0x02, 0x03, 0x01, 0x00, 0x02, 0x06, 0x01, 0x00, 0x04, 0x0b, 0x08, 0x00, 0x00, 0x00, 0x00, 0x00
        /*0020*/ 	.byte	0x00, 0x00, 0x00, 0x00


//--------------------- .nv.info._ZN7cutlass13device_kernelINS_4gemm6kernel13GemmUniversalIN4cute5tupleIJiiiiEEENS1_10collective13CollectiveMmaINS1_34MainloopSm90TmaGmmaWarpSpecializedILi30ENS5_IJNS4_1CILi2EEENSA_ILi1EEESC_EEENS1_35KernelTmaWarpSpecializedCooperativeEEENS5_IJNSA_ILi128EEENSA_ILi112EEENSA_ILi16EEEEEENS_10bfloat16_tENS5_IJlSC_lEEESK_SL_NS4_8TiledMMAINS4_8MMA_AtomIJNS4_4SM904GMMA27MMA_64x16x16_F32BF16BF16_SSILNSP_5MajorE0ELSR_0ELNSP_7ScaleInE1ELSS_1EEEEEENS4_6LayoutISD_NS5_IJSC_NSA_ILi0EEESW_EEEEENS5_IJNS4_10UnderscoreESZ_SZ_EEEEENS4_13SM90_TMA_LOADENS4_14ComposedLayoutINS4_7SwizzleILi1ELi4ELi3EEENS4_18smem_ptr_flag_bitsILi16EEENSV_INS5_IJNSA_ILi8EEESI_EEENS5_IJSI_SC_EEEEEEEvNS4_8identityENS4_23SM90_TMA_LOAD_MULTICASTES1C_vS1D_EENS_8epilogue10collective6detail29Sm90TmaWarpSpecializedAdapterINS1H_15DefaultEpilogueISK_SL_SL_NS1G_6thread17LinearCombinationISK_Li1EffLNS1L_9ScaleType4KindE0ELNS_15FloatRoundStyleE2ESK_EENS1_15EpilogueDefaultEEEEEvvEEEEvNT_6ParamsE --------------------------
	.section	.nv.info._ZN7cutlass13device_kernelINS_4gemm6kernel13GemmUniversalIN4cute5tupleIJiiiiEEENS1_10collective13CollectiveMmaINS1_34MainloopSm90TmaGmmaWarpSpecializedILi30ENS5_IJNS4_1CILi2EEENSA_ILi1EEESC_EEENS1_35KernelTmaWarpSpecializedCooperativeEEENS5_IJNSA_ILi128EEENSA_ILi112EEENSA_ILi16EEEEEENS_10bfloat16_tENS5_IJlSC_lEEESK_SL_NS4_8TiledMMAINS4_8MMA_AtomIJNS4_4SM904GMMA27MMA_64x16x16_F32BF16BF16_SSILNSP_5MajorE0ELSR_0ELNSP_7ScaleInE1ELSS_1EEEEEENS4_6LayoutISD_NS5_IJSC_NSA_ILi0EEESW_EEEEENS5_IJNS4_10UnderscoreESZ_SZ_EEEEENS4_13SM90_TMA_LOADENS4_14ComposedLayoutINS4_7SwizzleILi1ELi4ELi3EEENS4_18smem_ptr_flag_bitsILi16EEENSV_INS5_IJNSA_ILi8EEESI_EEENS5_IJSI_SC_EEEEEEEvNS4_8identityENS4_23SM90_TMA_LOAD_MULTICASTES1C_vS1D_EENS_8epilogue10collective6detail29Sm90TmaWarpSpecializedAdapterINS1H_15DefaultEpilogueISK_SL_SL_NS1G_6thread17LinearCombinationISK_Li1EffLNS1L_9ScaleType4KindE0ELNS_15FloatRoundStyleE2ESK_EENS1_15EpilogueDefaultEEEEEvvEEEEvNT_6ParamsE,"",@"SHT_CUDA_INFO"
	.sectionflags	@""
	.align	4


	//----- nvinfo : EIATTR_CUDA_API_VERSION
	.align		4
        /*0000*/ 	.byte	0x04, 0x37
        /*0002*/ 	.short	(.L_21 - .L_20)
.L_20:
        /*0004*/ 	.word	0x00000082


	//----- nvinfo : EIATTR_KPARAM_INFO
	.align		4
.L_21:
        /*0008*/ 	.byte	0x04, 0x17
        /*000a*/ 	.short	(.L_23 - .L_22)
.L_22:
        /*000c*/ 	.word	0x00000000
        /*0010*/ 	.short	0x0000
        /*0012*/ 	.short	0x0070
        /*0014*/ 	.byte	0x00, 0xf0, 0x01, 0x10


	//----- nvinfo : EIATTR_SPARSE_MMA_MASK
	.align		4
.L_23:
        /*0018*/ 	.byte	0x03, 0x50
        /*001a*/ 	.short	0x0000


	//----- nvinfo : EIATTR_MAXREG_COUNT
	.align		4
        /*001c*/ 	.byte	0x03, 0x1b
        /*001e*/ 	.short	0x00a8


	//----- nvinfo : EIATTR_NUM_BARRIERS
	.align		4
        /*0020*/ 	.byte	0x02, 0x4c
        /*0022*/ 	.byte	0x01
	.zero		1


	//----- nvinfo : EIATTR_EXTERNS
	.align		4
        /*0024*/ 	.byte	0x04, 0x0f
        /*0026*/ 	.short	(.L_25 - .L_24)


	//   ....[0]....
	.align		4
.L_24:
        /*0028*/ 	.word	index@(__assertfail)


	//----- nvinfo : EIATTR_MERCURY_ISA_VERSION
	.align		4
.L_25:
        /*002c*/ 	.byte	0x03, 0x5f
        /*002e*/ 	.short	0x0101


	//----- nvinfo : EIATTR_INT_WARP_WIDE_INSTR_OFFSETS
	.align		4
        /*0030*/ 	.byte	0x04, 0x31
        /*0032*/ 	.short	(.L_27 - .L_26)


	//   ....[0]....
.L_26:
        /*0034*/ 	.word	0x000007f0


	//   ....[1]....
        /*0038*/ 	.word	0x00000820


	//   ....[2]....
        /*003c*/ 	.word	0x000009e0


	//----- nvinfo : EIATTR_COOP_GROUP_MASK_REGIDS
	.align		4
.L_27:
        /*0040*/ 	.byte	0x04, 0x29
        /*0042*/ 	.short	(.L_29 - .L_28)


	//   ....[0]....
.L_28:
        /*0044*/ 	.word	0xffffffff


	//   ....[1]....
        /*0048*/ 	.word	0xffffffff


	//   ....[2]....
        /*004c*/ 	.word	0xffffffff


	//   ....[3]....
        /*0050*/ 	.word	0xffffffff


	//   ....[4]....
        /*0054*/ 	.word	0xffffffff


	//   ....[5]....
        /*0058*/ 	.word	0xffffffff


	//----- nvinfo : EIATTR_COOP_GROUP_INSTR_OFFSETS
	.align		4
.L_29:
        /*005c*/ 	.byte	0x04, 0x28
        /*005e*/ 	.short	(.L_31 - .L_30)


	//   ....[0]....
.L_30:
        /*0060*/ 	.word	0x00000060


	//   ....[1]....
        /*0064*/ 	.word	0x00000070


	//   ....[2]....
        /*0068*/ 	.word	0x00000130


	//   ....[3]....
        /*006c*/ 	.word	0x00000640


	//   ....[4]....
        /*0070*/ 	.word	0x00000b60


	//   ....[5]....
        /*0074*/ 	.word	0x000015a0


	//----- nvinfo : EIATTR_REG_RECONFIG
	.align		4
.L_31:
        /*0078*/ 	.byte	0x01, 0x54
	.zero		2


	//----- nvinfo : EIATTR_SYSCALL_OFFSETS
	.align		4
        /*007c*/ 	.byte	0x04, 0x46
        /*007e*/ 	.short	(.L_33 - .L_32)


	//   ....[0]....
.L_32:
        /*0080*/ 	.word	0x00001760


	//----- nvinfo : EIATTR_MBARRIER_INSTR_OFFSETS
	.align		4
.L_33:
        /*0084*/ 	.byte	0x04, 0x39
        /*0086*/ 	.short	(.L_35 - .L_34)


	//   ....[0]....
.L_34:
        /*0088*/ 	.word	0x00000250
        /*008c*/ 	.word	0x000000ff
        /*0090*/ 	.word	0x00000000
        /*0094*/ 	.short	0x0100
        /*0096*/ 	.byte	0x08
	.zero		1


	//   ....[1]....
        /*0098*/ 	.word	0x00000260
        /*009c*/ 	.word	0x000000ff
        /*00a0*/ 	.word	0x000000f0
        /*00a4*/ 	.short	0x0100
        /*00a6*/ 	.byte	0x08
	.zero		1


	//   ....[2]....
        /*00a8*/ 	.word	0x00000270
        /*00ac*/ 	.word	0x000000ff
        /*00b0*/ 	.word	0x00000008
        /*00b4*/ 	.short	0x0100
        /*00b6*/ 	.byte	0x08
	.zero		1


	//   ....[3]....
        /*00b8*/ 	.word	0x00000280
        /*00bc*/ 	.word	0x000000ff
        /*00c0*/ 	.word	0x000000f8
        /*00c4*/ 	.short	0x0100
        /*00c6*/ 	.byte	0x08
	.zero		1


	//   ....[4]....
        /*00c8*/ 	.word	0x00000290
        /*00cc*/ 	.word	0x000000ff
        /*00d0*/ 	.word	0x00000010
        /*00d4*/ 	.short	0x0100
        /*00d6*/ 	.byte	0x08
	.zero		1


	//   ....[5]....
        /*00d8*/ 	.word	0x000002a0
        /*00dc*/ 	.word	0x000000ff
        /*00e0*/ 	.word	0x00000100
        /*00e4*/ 	.short	0x0100
        /*00e6*/ 	.byte	0x08
	.zero		1


	//   ....[6]....
        /*00e8*/ 	.word	0x000002b0
        /*00ec*/ 	.word	0x000000ff
        /*00f0*/ 	.word	0x00000018
        /*00f4*/ 	.short	0x0100
        /*00f6*/ 	.byte	0x08
	.zero		1


	//   ....[7]....
        /*00f8*/ 	.word	0x000002c0
        /*00fc*/ 	.word	0x000000ff
        /*0100*/ 	.word	0x00000108
        /*0104*/ 	.short	0x0100
        /*0106*/ 	.byte	0x08
	.zero		1


	//   ....[8]....
        /*0108*/ 	.word	0x000002d0
        /*010c*/ 	.word	0x000000ff
        /*0110*/ 	.word	0x00000020
        /*0114*/ 	.short	0x0100
        /*0116*/ 	.byte	0x08
	.zero		1


	//   ....[9]....
        /*0118*/ 	.word	0x000002e0
        /*011c*/ 	.word	0x000000ff
        /*0120*/ 	.word	0x00000110
        /*0124*/ 	.short	0x0100
        /*0126*/ 	.byte	0x08
	.zero		1


	//   ....[10]....
        /*0128*/ 	.word	0x000002f0
        /*012c*/ 	.word	0x000000ff
        /*0130*/ 	.word	0x00000028
        /*0134*/ 	.short	0x0100
        /*0136*/ 	.byte	0x08
	.zero		1


	//   ....[11]....
        /*0138*/ 	.word	0x00000300
        /*013c*/ 	.word	0x000000ff
        /*0140*/ 	.word	0x00000118
        /*0144*/ 	.short	0x0100
        /*0146*/ 	.byte	0x08
	.zero		1


	//   ....[12]....
        /*0148*/ 	.word	0x00000310
        /*014c*/ 	.word	0x000000ff
        /*0150*/ 	.word	0x00000030
        /*0154*/ 	.short	0x0100
        /*0156*/ 	.byte	0x08
	.zero		1


	//   ....[13]....
        /*0158*/ 	.word	0x00000320
        /*015c*/ 	.word	0x000000ff
        /*0160*/ 	.word	0x00000120
        /*0164*/ 	.short	0x0100
        /*0166*/ 	.byte	0x08
	.zero		1


	//   ....[14]....
        /*0168*/ 	.word	0x00000330
        /*016c*/ 	.word	0x000000ff
        /*0170*/ 	.word	0x00000038
        /*0174*/ 	.short	0x0100
        /*0176*/ 	.byte	0x08
	.zero		1


	//   ....[15]....
        /*0178*/ 	.word	0x00000340
        /*017c*/ 	.word	0x000000ff
        /*0180*/ 	.word	0x00000128
        /*0184*/ 	.short	0x0100
        /*0186*/ 	.byte	0x08
	.zero		1


	//   ....[16]....
        /*0188*/ 	.word	0x00000350
        /*018c*/ 	.word	0x000000ff
        /*0190*/ 	.word	0x00000040
        /*0194*/ 	.short	0x0100
        /*0196*/ 	.byte	0x08
	.zero		1


	//   ....[17]....
        /*0198*/ 	.word	0x00000360
        /*019c*/ 	.word	0x000000ff
        /*01a0*/ 	.word	0x00000130
        /*01a4*/ 	.short	0x0100
        /*01a6*/ 	.byte	0x08
	.zero		1


	//   ....[18]....
        /*01a8*/ 	.word	0x00000370
        /*01ac*/ 	.word	0x000000ff
        /*01b0*/ 	.word	0x00000048
        /*01b4*/ 	.short	0x0100
        /*01b6*/ 	.byte	0x08
	.zero		1


	//   ....[19]....
        /*01b8*/ 	.word	0x00000380
        /*01bc*/ 	.word	0x000000ff
        /*01c0*/ 	.word	0x00000138
        /*01c4*/ 	.short	0x0100
        /*01c6*/ 	.byte	0x08
	.zero		1


	//   ....[20]....
        /*01c8*/ 	.word	0x00000390
        /*01cc*/ 	.word	0x000000ff
        /*01d0*/ 	.word	0x00000050
        /*01d4*/ 	.short	0x0100
        /*01d6*/ 	.byte	0x08
	.zero		1


	//   ....[21]....
        /*01d8*/ 	.word	0x000003a0
        /*01dc*/ 	.word	0x000000ff
        /*01e0*/ 	.word	0x00000140
        /*01e4*/ 	.short	0x0100
        /*01e6*/ 	.byte	0x08
	.zero		1


	//   ....[22]....
        /*01e8*/ 	.word	0x000003b0
        /*01ec*/ 	.word	0x000000ff
        /*01f0*/ 	.word	0x00000058
        /*01f4*/ 	.short	0x0100
        /*01f6*/ 	.byte	0x08
	.zero		1


	//   ....[23]....
        /*01f8*/ 	.word	0x000003c0
        /*01fc*/ 	.word	0x000000ff
        /*0200*/ 	.word	0x00000148
        /*0204*/ 	.short	0x0100
        /*0206*/ 	.byte	0x08
	.zero		1


	//   ....[24]....
        /*0208*/ 	.word	0x000003d0
        /*020c*/ 	.word	0x000000ff
        /*0210*/ 	.word	0x00000060
        /*0214*/ 	.short	0x0100
        /*0216*/ 	.byte	0x08
	.zero		1


	//   ....[25]....
        /*0218*/ 	.word	0x000003e0
        /*021c*/ 	.word	0x000000ff
        /*0220*/ 	.word	0x00000150
        /*0224*/ 	.short	0x0100
        /*0226*/ 	.byte	0x08
	.zero		1


	//   ....[26]....
        /*0228*/ 	.word	0x000003f0
        /*022c*/ 	.word	0x000000ff
        /*0230*/ 	.word	0x00000068
        /*0234*/ 	.short	0x0100
        /*0236*/ 	.byte	0x08
	.zero		1


	//   ....[27]....
        /*0238*/ 	.word	0x00000400
        /*023c*/ 	.word	0x000000ff
        /*0240*/ 	.word	0x00000158
        /*0244*/ 	.short	0x0100
        /*0246*/ 	.byte	0x08
	.zero		1


	//   ....[28]....
        /*0248*/ 	.word	0x00000410
        /*024c*/ 	.word	0x000000ff
        /*0250*/ 	.word	0x00000070
        /*0254*/ 	.short	0x0100
        /*0256*/ 	.byte	0x08
	.zero		1


	//   ....[29]....
        /*0258*/ 	.word	0x00000420
        /*025c*/ 	.word	0x000000ff
        /*0260*/ 	.word	0x00000160
        /*0264*/ 	.short	0x0100
        /*0266*/ 	.byte	0x08
	.zero		1


	//   ....[30]....
        /*0268*/ 	.word	0x00000430
        /*026c*/ 	.word	0x000000ff
        /*0270*/ 	.word	0x00000078
        /*0274*/ 	.short	0x0100
        /*0276*/ 	.byte	0x08
	.zero		1


	//   ....[31]....
        /*0278*/ 	.word	0x00000440
        /*027c*/ 	.word	0x000000ff
        /*0280*/ 	.word	0x00000168
        /*0284*/ 	.short	0x0100
        /*0286*/ 	.byte	0x08
	.zero		1


	//   ....[32]....
        /*0288*/ 	.word	0x00000450
        /*028c*/ 	.word	0x000000ff
        /*0290*/ 	.word	0x00000080
        /*0294*/ 	.short	0x0100
        /*0296*/ 	.byte	0x08
	.zero		1


	//   ....[33]....
        /*0298*/ 	.word	0x00000460
        /*029c*/ 	.word	0x000000ff
        /*02a0*/ 	.word	0x00000170
        /*02a4*/ 	.short	0x0100
        /*02a6*/ 	.byte	0x08
	.zero		1


	//   ....[34]....
        /*02a8*/ 	.word	0x00000470
        /*02ac*/ 	.word	0x000000ff
        /*02b0*/ 	.word	0x00000088
        /*02b4*/ 	.short	0x0100
        /*02b6*/ 	.byte	0x08
	.zero		1


	//   ....[35]....
        /*02b8*/ 	.word	0x00000480
        /*02bc*/ 	.word	0x000000ff
        /*02c0*/ 	.word	0x00000178
        /*02c4*/ 	.short	0x0100
        /*02c6*/ 	.byte	0x08
	.zero		1


	//   ....[36]....
        /*02c8*/ 	.word	0x00000490
        /*02cc*/ 	.word	0x000000ff
        /*02d0*/ 	.word	0x00000090
        /*02d4*/ 	.short	0x0100
        /*02d6*/ 	.byte	0x08
	.zero		1


	//   ....[37]....
        /*02d8*/ 	.word	0x000004a0
        /*02dc*/ 	.word	0x000000ff
        /*02e0*/ 	.word	0x00000180
        /*02e4*/ 	.short	0x0100
        /*02e6*/ 	.byte	0x08
	.zero		1


	//   ....[38]....
        /*02e8*/ 	.word	0x000004b0
        /*02ec*/ 	.word	0x000000ff
        /*02f0*/ 	.word	0x00000098
        /*02f4*/ 	.short	0x0100
        /*02f6*/ 	.byte	0x08
	.zero		1


	//   ....[39]....
        /*02f8*/ 	.word	0x000004c0
        /*02fc*/ 	.word	0x000000ff
        /*0300*/ 	.word	0x00000188
        /*0304*/ 	.short	0x0100
        /*0306*/ 	.byte	0x08
	.zero		1


	//   ....[40]....
        /*0308*/ 	.word	0x000004d0
        /*030c*/ 	.word	0x000000ff
        /*0310*/ 	.word	0x000000a0
        /*0314*/ 	.short	0x0100
        /*0316*/ 	.byte	0x08
	.zero		1


	//   ....[41]....
        /*0318*/ 	.word	0x000004e0
        /*031c*/ 	.word	0x000000ff
        /*0320*/ 	.word	0x00000190
        /*0324*/ 	.short	0x0100
        /*0326*/ 	.byte	0x08
	.zero		1


	//   ....[42]....
        /*0328*/ 	.word	0x000004f0
        /*032c*/ 	.word	0x000000ff
        /*0330*/ 	.word	0x000000a8
        /*0334*/ 	.short	0x0100
        /*0336*/ 	.byte	0x08
	.zero		1


	//   ....[43]....
        /*0338*/ 	.word	0x00000500
        /*033c*/ 	.word	0x000000ff
        /*0340*/ 	.word	0x00000198
        /*0344*/ 	.short	0x0100
        /*0346*/ 	.byte	0x08
	.zero		1


	//   ....[44]....
        /*0348*/ 	.word	0x00000510
        /*034c*/ 	.word	0x000000ff
        /*0350*/ 	.word	0x000000b0
        /*0354*/ 	.short	0x0100
        /*0356*/ 	.byte	0x08
	.zero		1


	//   ....[45]....
        /*0358*/ 	.word	0x00000520
        /*035c*/ 	.word	0x000000ff
        /*0360*/ 	.word	0x000001a0
        /*0364*/ 	.short	0x0100
        /*0366*/ 	.byte	0x08
	.zero		1


	//   ....[46]....
        /*0368*/ 	.word	0x00000530
        /*036c*/ 	.word	0x000000ff
        /*0370*/ 	.word	0x000000b8
        /*0374*/ 	.short	0x0100
        /*0376*/ 	.byte	0x08
	.zero		1


	//   ....[47]....
        /*0378*/ 	.word	0x00000540
        /*037c*/ 	.word	0x000000ff
        /*0380*/ 	.word	0x000001a8
        /*0384*/ 	.short	0x0100
        /*0386*/ 	.byte	0x08
	.zero		1


	//   ....[48]....
        /*0388*/ 	.word	0x00000550
        /*038c*/ 	.word	0x000000ff
        /*0390*/ 	.word	0x000000c0
        /*0394*/ 	.short	0x0100
        /*0396*/ 	.byte	0x08
	.zero		1


	//   ....[49]....
        /*0398*/ 	.word	0x00000560
        /*039c*/ 	.word	0x000000ff
        /*03a0*/ 	.word	0x000001b0
        /*03a4*/ 	.short	0x0100
        /*03a6*/ 	.byte	0x08
	.zero		1


	//   ....[50]....
        /*03a8*/ 	.word	0x00000570
        /*03ac*/ 	.word	0x000000ff
        /*03b0*/ 	.word	0x000000c8
        /*03b4*/ 	.short	0x0100
        /*03b6*/ 	.byte	0x08
	.zero		1


	//   ....[51]....
        /*03b8*/ 	.word	0x00000580
        /*03bc*/ 	.word	0x000000ff
        /*03c0*/ 	.word	0x000001b8
        /*03c4*/ 	.short	0x0100
        /*03c6*/ 	.byte	0x08
	.zero		1


	//   ....[52]....
        /*03c8*/ 	.word	0x00000590
        /*03cc*/ 	.word	0x000000ff
        /*03d0*/ 	.word	0x000000d0
        /*03d4*/ 	.short	0x0100
        /*03d6*/ 	.byte	0x08
	.zero		1


	//   ....[53]....
        /*03d8*/ 	.word	0x000005a0
        /*03dc*/ 	.word	0x000000ff
        /*03e0*/ 	.word	0x000001c0
        /*03e4*/ 	.short	0x0100
        /*03e6*/ 	.byte	0x08
	.zero		1


	//   ....[54]....
        /*03e8*/ 	.word	0x000005b0
        /*03ec*/ 	.word	0x000000ff
        /*03f0*/ 	.word	0x000000d8
        /*03f4*/ 	.short	0x0100
        /*03f6*/ 	.byte	0x08
	.zero		1


	//   ....[55]....
        /*03f8*/ 	.word	0x000005c0
        /*03fc*/ 	.word	0x000000ff
        /*0400*/ 	.word	0x000001c8
        /*0404*/ 	.short	0x0100
        /*0406*/ 	.byte	0x08
	.zero		1


	//   ....[56]....
        /*0408*/ 	.word	0x000005d0
        /*040c*/ 	.word	0x000000ff
        /*0410*/ 	.word	0x000000e0
        /*0414*/ 	.short	0x0100
        /*0416*/ 	.byte	0x08
	.zero		1


	//   ....[57]....
        /*0418*/ 	.word	0x000005e0
        /*041c*/ 	.word	0x000000ff
        /*0420*/ 	.word	0x000001d0
        /*0424*/ 	.short	0x0100
        /*0426*/ 	.byte	0x08
	.zero		1


	//   ....[58]....
        /*0428*/ 	.word	0x000005f0
        /*042c*/ 	.word	0x000000ff
        /*0430*/ 	.word	0x000000e8
        /*0434*/ 	.short	0x0100
        /*0436*/ 	.byte	0x08
	.zero		1


	//   ....[59]....
        /*0438*/ 	.word	0x00000600
        /*043c*/ 	.word	0x000000ff
        /*0440*/ 	.word	0x000001d8
        /*0444*/ 	.short	0x0100
        /*0446*/ 	.byte	0x08
	.zero		1


	//   ....[60]....
        /*0448*/ 	.word	0x00000a60
        /*044c*/ 	.word	0x000000ff
        /*0450*/ 	.word	0x000001f0
        /*0454*/ 	.short	0x0100
        /*0456*/ 	.byte	0x06
	.zero		1


	//   ....[61]....
        /*0458*/ 	.word	0x00000af0
        /*045c*/ 	.word	0x000000ff
        /*0460*/ 	.word	0x000001f8
        /*0464*/ 	.short	0x0100
        /*0466*/ 	.byte	0x06
	.zero		1


	//   ....[62]....
        /*0468*/ 	.word	0x000017e0
        /*046c*/ 	.word	0x00000003
        /*0470*/ 	.word	0x00000000
        /*0474*/ 	.short	0x010a
        /*0476*/ 	.byte	0x3f
	.zero		1


	//   ....[63]....
        /*0478*/ 	.word	0x00001820
        /*047c*/ 	.word	0x00000003
        /*0480*/ 	.word	0x00000000
        /*0484*/ 	.short	0x010a
        /*0486*/ 	.byte	0x3f
	.zero		1


	//   ....[64]....
        /*0488*/ 	.word	0x00001ca0
        /*048c*/ 	.word	0x000000ff
        /*0490*/ 	.word	0x00000000
        /*0494*/ 	.short	0x010a
        /*0496*/ 	.byte	0x07
	.zero		1


	//   ....[65]....
        /*0498*/ 	.word	0x00001ce0
        /*049c*/ 	.word	0x000000ff
        /*04a0*/ 	.word	0x00000000
        /*04a4*/ 	.short	0x010a
        /*04a6*/ 	.byte	0x07
	.zero		1


	//   ....[66]....
        /*04a8*/ 	.word	0x00002020
        /*04ac*/ 	.word	0x00000006
        /*04b0*/ 	.word	0x00000000
        /*04b4*/ 	.short	0x0101
        /*04b6*/ 	.byte	0x3f
	.zero		1


	//   ....[67]....
        /*04b8*/ 	.word	0x000021e0
        /*04bc*/ 	.word	0x00000000
        /*04c0*/ 	.word	0x00000000
        /*04c4*/ 	.short	0x0101
        /*04c6*/ 	.byte	0x3f
	.zero		1


	//   ....[68]....
        /*04c8*/ 	.word	0x00006d50
        /*04cc*/ 	.word	0x00000014
        /*04d0*/ 	.word	0x000000f0
        /*04d4*/ 	.short	0x010a
        /*04d6*/ 	.byte	0x3f
	.zero		1


	//   ....[69]....
        /*04d8*/ 	.word	0x000070d0
        /*04dc*/ 	.word	0x00000003
        /*04e0*/ 	.word	0x000001f8
        /*04e4*/ 	.short	0x0101
        /*04e6*/ 	.byte	0x3f
	.zero		1


	//   ....[70]....
        /*04e8*/ 	.word	0x00007820
        /*04ec*/ 	.word	0x00000007
        /*04f0*/ 	.word	0x00000000
        /*04f4*/ 	.short	0x010a
        /*04f6*/ 	.byte	0x3f
	.zero		1


	//   ....[71]....
        /*04f8*/ 	.word	0x000078a0
        /*04fc*/ 	.word	0x00000008
        /*0500*/ 	.word	0x00000000
        /*0504*/ 	.short	0x010a
        /*0506*/ 	.byte	0x3f
	.zero		1


	//   ....[72]....
        /*0508*/ 	.word	0x00007930
        /*050c*/ 	.word	0x00000009
        /*0510*/ 	.word	0x00000000
        /*0514*/ 	.short	0x010a
        /*0516*/ 	.byte	0x3f
	.zero		1


	//   ....[73]....
        /*0518*/ 	.word	0x000079c0
        /*051c*/ 	.word	0x00000008
        /*0520*/ 	.word	0x00000000
        /*0524*/ 	.short	0x010a
        /*0526*/ 	.byte	0x3f
	.zero		1


	//   ....[74]....
        /*0528*/ 	.word	0x00007a50
        /*052c*/ 	.word	0x00000009
        /*0530*/ 	.word	0x00000000
        /*0534*/ 	.short	0x010a
        /*0536*/ 	.byte	0x3f
	.zero		1


	//   ....[75]....
        /*0538*/ 	.word	0x00007ae0
        /*053c*/ 	.word	0x00000008
        /*0540*/ 	.word	0x00000000
        /*0544*/ 	.short	0x010a
        /*0546*/ 	.byte	0x3f
	.zero		1


	//   ....[76]....
        /*0548*/ 	.word	0x00007b70
        /*054c*/ 	.word	0x00000009
        /*0550*/ 	.word	0x00000000
        /*0554*/ 	.short	0x010a
        /*0556*/ 	.byte	0x3f
	.zero		1


	//   ....[77]....
        /*0558*/ 	.word	0x00007c00
        /*055c*/ 	.word	0x00000008
        /*0560*/ 	.word	0x00000000
        /*0564*/ 	.short	0x010a
        /*0566*/ 	.byte	0x3f
	.zero		1


	//   ....[78]....
        /*0568*/ 	.word	0x00007c90
        /*056c*/ 	.word	0x00000009
        /*0570*/ 	.word	0x00000000
        /*0574*/ 	.short	0x010a
        /*0576*/ 	.byte	0x3f
	.zero		1


	//   ....[79]....
        /*0578*/ 	.word	0x00007d20
        /*057c*/ 	.word	0x00000008
        /*0580*/ 	.word	0x00000000
        /*0584*/ 	.short	0x010a
        /*0586*/ 	.byte	0x3f
	.zero		1


	//   ....[80]....
        /*0588*/ 	.word	0x00007db0
        /*058c*/ 	.word	0x00000009
        /*0590*/ 	.word	0x00000000
        /*0594*/ 	.short	0x010a
        /*0596*/ 	.byte	0x3f
	.zero		1


	//   ....[81]....
        /*0598*/ 	.word	0x00007e40
        /*059c*/ 	.word	0x00000008
        /*05a0*/ 	.word	0x00000000
        /*05a4*/ 	.short	0x010a
        /*05a6*/ 	.byte	0x3f
	.zero		1


	//   ....[82]....
        /*05a8*/ 	.word	0x00007ed0
        /*05ac*/ 	.word	0x00000009
        /*05b0*/ 	.word	0x00000000
        /*05b4*/ 	.short	0x010a
        /*05b6*/ 	.byte	0x3f
	.zero		1


	//   ....[83]....
        /*05b8*/ 	.word	0x00007f60
        /*05bc*/ 	.word	0x00000008
        /*05c0*/ 	.word	0x00000000
        /*05c4*/ 	.short	0x010a
        /*05c6*/ 	.byte	0x3f
	.zero		1


	//   ....[84]....
        /*05c8*/ 	.word	0x00007ff0
        /*05cc*/ 	.word	0x00000009
        /*05d0*/ 	.word	0x00000000
        /*05d4*/ 	.short	0x010a
        /*05d6*/ 	.byte	0x3f
	.zero		1


	//   ....[85]....
        /*05d8*/ 	.word	0x00008080
        /*05dc*/ 	.word	0x00000008
        /*05e0*/ 	.word	0x00000000
        /*05e4*/ 	.short	0x010a
        /*05e6*/ 	.byte	0x3f
	.zero		1


	//   ....[86]....
        /*05e8*/ 	.word	0x00008110
        /*05ec*/ 	.word	0x00000009
        /*05f0*/ 	.word	0x00000000
        /*05f4*/ 	.short	0x010a
        /*05f6*/ 	.byte	0x3f
	.zero		1


	//   ....[87]....
        /*05f8*/ 	.word	0x000081a0
        /*05fc*/ 	.word	0x00000008
        /*0600*/ 	.word	0x00000000
        /*0604*/ 	.short	0x010a
        /*0606*/ 	.byte	0x3f
	.zero		1


	//   ....[88]....
        /*0608*/ 	.word	0x00008230
        /*060c*/ 	.word	0x00000009
        /*0610*/ 	.word	0x00000000
        /*0614*/ 	.short	0x010a
        /*0616*/ 	.byte	0x3f
	.zero		1


	//   ....[89]....
        /*0618*/ 	.word	0x000082c0
        /*061c*/ 	.word	0x00000008
        /*0620*/ 	.word	0x00000000
        /*0624*/ 	.short	0x010a
        /*0626*/ 	.byte	0x3f
	.zero		1


	//   ....[90]....
        /*0628*/ 	.word	0x00008350
        /*062c*/ 	.word	0x00000009
        /*0630*/ 	.word	0x00000000
        /*0634*/ 	.short	0x010a
        /*0636*/ 	.byte	0x3f
	.zero		1


	//   ....[91]....
        /*0638*/ 	.word	0x000083e0
        /*063c*/ 	.word	0x00000008
        /*0640*/ 	.word	0x00000000
        /*0644*/ 	.short	0x010a
        /*0646*/ 	.byte	0x3f
	.zero		1


	//   ....[92]....
        /*0648*/ 	.word	0x00008470
        /*064c*/ 	.word	0x00000009
        /*0650*/ 	.word	0x00000000
        /*0654*/ 	.short	0x010a
        /*0656*/ 	.byte	0x3f
	.zero		1


	//   ....[93]....
        /*0658*/ 	.word	0x00008500
        /*065c*/ 	.word	0x00000008
        /*0660*/ 	.word	0x00000000
        /*0664*/ 	.short	0x010a
        /*0666*/ 	.byte	0x3f
	.zero		1


	//   ....[94]....
        /*0668*/ 	.word	0x00008590
        /*066c*/ 	.word	0x00000009
        /*0670*/ 	.word	0x00000000
        /*0674*/ 	.short	0x010a
        /*0676*/ 	.byte	0x3f
	.zero		1


	//   ....[95]....
        /*0678*/ 	.word	0x00008620
        /*067c*/ 	.word	0x00000008
        /*0680*/ 	.word	0x00000000
        /*0684*/ 	.short	0x010a
        /*0686*/ 	.byte	0x3f
	.zero		1


	//   ....[96]....
        /*0688*/ 	.word	0x000086b0
        /*068c*/ 	.word	0x00000009
        /*0690*/ 	.word	0x00000000
        /*0694*/ 	.short	0x010a
        /*0696*/ 	.byte	0x3f
	.zero		1


	//   ....[97]....
        /*0698*/ 	.word	0x00008740
        /*069c*/ 	.word	0x00000008
        /*06a0*/ 	.word	0x00000000
        /*06a4*/ 	.short	0x010a
        /*06a6*/ 	.byte	0x3f
	.zero		1


	//   ....[98]....
        /*06a8*/ 	.word	0x000087d0
        /*06ac*/ 	.word	0x0000000b
        /*06b0*/ 	.word	0x00000000
        /*06b4*/ 	.short	0x010a
        /*06b6*/ 	.byte	0x3f
	.zero		1


	//   ....[99]....
        /*06b8*/ 	.word	0x00008860
        /*06bc*/ 	.word	0x00000003
        /*06c0*/ 	.word	0x00000000
        /*06c4*/ 	.short	0x010a
        /*06c6*/ 	.byte	0x3f
	.zero		1


	//   ....[100]....
        /*06c8*/ 	.word	0x000088c0
        /*06cc*/ 	.word	0x00000003
        /*06d0*/ 	.word	0x00000000
        /*06d4*/ 	.short	0x010a
        /*06d6*/ 	.byte	0x3f
	.zero		1


	//   ....[101]....
        /*06d8*/ 	.word	0x00008920
        /*06dc*/ 	.word	0x00000006
        /*06e0*/ 	.word	0x00000000
        /*06e4*/ 	.short	0x010a
        /*06e6*/ 	.byte	0x3f
	.zero		1


	//   ....[102]....
        /*06e8*/ 	.word	0x000089f0
        /*06ec*/ 	.word	0x00000014
        /*06f0*/ 	.word	0x000000f0
        /*06f4*/ 	.short	0x010a
        /*06f6*/ 	.byte	0x3f
	.zero		1


	//   ....[103]....
        /*06f8*/ 	.word	0x00008ac0
        /*06fc*/ 	.word	0x00000007
        /*0700*/ 	.word	0x00000000
        /*0704*/ 	.short	0x010a
        /*0706*/ 	.byte	0x3f
	.zero		1


	//   ....[104]....
        /*0708*/ 	.word	0x00008b10
        /*070c*/ 	.word	0x00000008
        /*0710*/ 	.word	0x00000000
        /*0714*/ 	.short	0x010a
        /*0716*/ 	.byte	0x3f
	.zero		1


	//   ....[105]....
        /*0718*/ 	.word	0x00008b60
        /*071c*/ 	.word	0x00000009
        /*0720*/ 	.word	0x00000000
        /*0724*/ 	.short	0x010a
        /*0726*/ 	.byte	0x3f
	.zero		1


	//   ....[106]....
        /*0728*/ 	.word	0x00008bb0
        /*072c*/ 	.word	0x00000008
        /*0730*/ 	.word	0x00000000
        /*0734*/ 	.short	0x010a
        /*0736*/ 	.byte	0x3f
	.zero		1


	//   ....[107]....
        /*0738*/ 	.word	0x00008c00
        /*073c*/ 	.word	0x00000009
        /*0740*/ 	.word	0x00000000
        /*0744*/ 	.short	0x010a
        /*0746*/ 	.byte	0x3f
	.zero		1


	//   ....[108]....
        /*0748*/ 	.word	0x00008c50
        /*074c*/ 	.word	0x00000008
        /*0750*/ 	.word	0x00000000
        /*0754*/ 	.short	0x010a
        /*0756*/ 	.byte	0x3f
	.zero		1


	//   ....[109]....
        /*0758*/ 	.word	0x00008ca0
        /*075c*/ 	.word	0x00000009
        /*0760*/ 	.word	0x00000000
        /*0764*/ 	.short	0x010a
        /*0766*/ 	.byte	0x3f
	.zero		1


	//   ....[110]....
        /*0768*/ 	.word	0x00008cf0
        /*076c*/ 	.word	0x00000008
        /*0770*/ 	.word	0x00000000
        /*0774*/ 	.short	0x010a
        /*0776*/ 	.byte	0x3f
	.zero		1


	//   ....[111]....
        /*0778*/ 	.word	0x00008d40
        /*077c*/ 	.word	0x00000009
        /*0780*/ 	.word	0x00000000
        /*0784*/ 	.short	0x010a
        /*0786*/ 	.byte	0x3f
	.zero		1


	//   ....[112]....
        /*0788*/ 	.word	0x00008d90
        /*078c*/ 	.word	0x00000008
        /*0790*/ 	.word	0x00000000
        /*0794*/ 	.short	0x010a
        /*0796*/ 	.byte	0x3f
	.zero		1


	//   ....[113]....
        /*0798*/ 	.word	0x00008de0
        /*079c*/ 	.word	0x00000009
        /*07a0*/ 	.word	0x00000000
        /*07a4*/ 	.short	0x010a
        /*07a6*/ 	.byte	0x3f
	.zero		1


	//   ....[114]....
        /*07a8*/ 	.word	0x00008e30
        /*07ac*/ 	.word	0x00000008
        /*07b0*/ 	.word	0x00000000
        /*07b4*/ 	.short	0x010a
        /*07b6*/ 	.byte	0x3f
	.zero		1


	//   ....[115]....
        /*07b8*/ 	.word	0x00008e80
        /*07bc*/ 	.word	0x00000009
        /*07c0*/ 	.word	0x00000000
        /*07c4*/ 	.short	0x010a
        /*07c6*/ 	.byte	0x3f
	.zero		1


	//   ....[116]....
        /*07c8*/ 	.word	0x00008ed0
        /*07cc*/ 	.word	0x00000008
        /*07d0*/ 	.word	0x00000000
        /*07d4*/ 	.short	0x010a
        /*07d6*/ 	.byte	0x3f
	.zero		1


	//   ....[117]....
        /*07d8*/ 	.word	0x00008f20
        /*07dc*/ 	.word	0x00000009
        /*07e0*/ 	.word	0x00000000
        /*07e4*/ 	.short	0x010a
        /*07e6*/ 	.byte	0x3f
	.zero		1


	//   ....[118]....
        /*07e8*/ 	.word	0x00008f70
        /*07ec*/ 	.word	0x00000008
        /*07f0*/ 	.word	0x00000000
        /*07f4*/ 	.short	0x010a
        /*07f6*/ 	.byte	0x3f
	.zero		1


	//   ....[119]....
        /*07f8*/ 	.word	0x00008fc0
        /*07fc*/ 	.word	0x00000009
        /*0800*/ 	.word	0x00000000
        /*0804*/ 	.short	0x010a
        /*0806*/ 	.byte	0x3f
	.zero		1


	//   ....[120]....
        /*0808*/ 	.word	0x00009010
        /*080c*/ 	.word	0x00000008
        /*0810*/ 	.word	0x00000000
        /*0814*/ 	.short	0x010a
        /*0816*/ 	.byte	0x3f
	.zero		1


	//   ....[121]....
        /*0818*/ 	.word	0x00009060
        /*081c*/ 	.word	0x00000009
        /*0820*/ 	.word	0x00000000
        /*0824*/ 	.short	0x010a
        /*0826*/ 	.byte	0x3f
	.zero		1


	//   ....[122]....
        /*0828*/ 	.word	0x000090b0
        /*082c*/ 	.word	0x00000008
        /*0830*/ 	.word	0x00000000
        /*0834*/ 	.short	0x010a
        /*0836*/ 	.byte	0x3f
	.zero		1


	//   ....[123]....
        /*0838*/ 	.word	0x00009100
        /*083c*/ 	.word	0x00000009
        /*0840*/ 	.word	0x00000000
        /*0844*/ 	.short	0x010a
        /*0846*/ 	.byte	0x3f
	.zero		1


	//   ....[124]....
        /*0848*/ 	.word	0x00009150
        /*084c*/ 	.word	0x00000008
        /*0850*/ 	.word	0x00000000
        /*0854*/ 	.short	0x010a
        /*0856*/ 	.byte	0x3f
	.zero		1


	//   ....[125]....
        /*0858*/ 	.word	0x000091a0
        /*085c*/ 	.word	0x00000009
        /*0860*/ 	.word	0x00000000
        /*0864*/ 	.short	0x010a
        /*0866*/ 	.byte	0x3f
	.zero		1


	//   ....[126]....
        /*0868*/ 	.word	0x000091f0
        /*086c*/ 	.word	0x00000008
        /*0870*/ 	.word	0x00000000
        /*0874*/ 	.short	0x010a
        /*0876*/ 	.byte	0x3f
	.zero		1


	//   ....[127]....
        /*0878*/ 	.word	0x00009240
        /*087c*/ 	.word	0x00000009
        /*0880*/ 	.word	0x00000000
        /*0884*/ 	.short	0x010a
        /*0886*/ 	.byte	0x3f
	.zero		1


	//   ....[128]....
        /*0888*/ 	.word	0x00009290
        /*088c*/ 	.word	0x00000008
        /*0890*/ 	.word	0x00000000
        /*0894*/ 	.short	0x010a
        /*0896*/ 	.byte	0x3f
	.zero		1


	//   ....[129]....
        /*0898*/ 	.word	0x000092e0
        /*089c*/ 	.word	0x00000009
        /*08a0*/ 	.word	0x00000000
        /*08a4*/ 	.short	0x010a
        /*08a6*/ 	.byte	0x3f
	.zero		1


	//   ....[130]....
        /*08a8*/ 	.word	0x00009330
        /*08ac*/ 	.word	0x00000008
        /*08b0*/ 	.word	0x00000000
        /*08b4*/ 	.short	0x010a
        /*08b6*/ 	.byte	0x3f
	.zero		1


	//   ....[131]....
        /*08b8*/ 	.word	0x00009380
        /*08bc*/ 	.word	0x0000000b
        /*08c0*/ 	.word	0x00000000
        /*08c4*/ 	.short	0x010a
        /*08c6*/ 	.byte	0x3f
	.zero		1


	//----- nvinfo : EIATTR_NUM_MBARRIERS
	.align		4
.L_35:
        /*08c8*/ 	.byte	0x03, 0x38
        /*08ca*/ 	.short	0x003e


	//----- nvinfo : EIATTR_EXIT_INSTR_OFFSETS
	.align		4
        /*08cc*/ 	.byte	0x04, 0x1c
        /*08ce*/ 	.short	(.L_37 - .L_36)


	//   ....[0]....
.L_36:
        /*08d0*/ 	.word	0x00000cc0


	//   ....[1]....
        /*08d4*/ 	.word	0x000014d0


	//   ....[2]....
        /*08d8*/ 	.word	0x00006480


	//   ....[3]....
        /*08dc*/ 	.word	0x000069e0


	//   ....[4]....
        /*08e0*/ 	.word	0x000088b0


	//----- nvinfo : EIATTR_MAX_THREADS
	.align		4
.L_37:
        /*08e4*/ 	.byte	0x04, 0x05
        /*08e6*/ 	.short	(.L_39 - .L_38)
.L_38:
        /*08e8*/ 	.word	0x00000180
        /*08ec*/ 	.word	0x00000001
        /*08f0*/ 	.word	0x00000001


	//----- nvinfo : EIATTR_CRS_STACK_SIZE
	.align		4
.L_39:
        /*08f4*/ 	.byte	0x04, 0x1e
        /*08f6*/ 	.short	(.L_41 - .L_40)
.L_40:
        /*08f8*/ 	.word	0x00000000


	//----- nvinfo : EIATTR_CBANK_PARAM_SIZE
	.align		4
.L_41:
        /*08fc*/ 	.byte	0x03, 0x19
        /*08fe*/ 	.short	0x0470


	//----- nvinfo : EIATTR_PARAM_CBANK
	.align		4
        /*0900*/ 	.byte	0x04, 0x0a
        /*0902*/ 	.short	(.L_43 - .L_42)
	.align		4
.L_42:
        /*0904*/ 	.word	index@(.nv.constant0._ZN7cutlass13device_kernelINS_4gemm6kernel13GemmUniversalIN4cute5tupleIJiiiiEEENS1_10collective13CollectiveMmaINS1_34MainloopSm90TmaGmmaWarpSpecializedILi30ENS5_IJNS4_1CILi2EEENSA_ILi1EEESC_EEENS1_35KernelTmaWarpSpecializedCooperativeEEENS5_IJNSA_ILi128EEENSA_ILi112EEENSA_ILi16EEEEEENS_10bfloat16_tENS5_IJlSC_lEEESK_SL_NS4_8TiledMMAINS4_8MMA_AtomIJNS4_4SM904GMMA27MMA_64x16x16_F32BF16BF16_SSILNSP_5MajorE0ELSR_0ELNSP_7ScaleInE1ELSS_1EEEEEENS4_6LayoutISD_NS5_IJSC_NSA_ILi0EEESW_EEEEENS5_IJNS4_10UnderscoreESZ_SZ_EEEEENS4_13SM90_TMA_LOADENS4_14ComposedLayoutINS4_7SwizzleILi1ELi4ELi3EEENS4_18smem_ptr_flag_bitsILi16EEENSV_INS5_IJNSA_ILi8EEESI_EEENS5_IJSI_SC_EEEEEEEvNS4_8identityENS4_23SM90_TMA_LOAD_MULTICASTES1C_vS1D_EENS_8epilogue10collective6detail29Sm90TmaWarpSpecializedAdapterINS1H_15DefaultEpilogueISK_SL_SL_NS1G_6thread17LinearCombinationISK_Li1EffLNS1L_9ScaleType4KindE0ELNS_15FloatRoundStyleE2ESK_EENS1_15EpilogueDefaultEEEEEvvEEEEvNT_6ParamsE)
        /*0908*/ 	.short	0x0210
        /*090a*/ 	.short	0x0470


	//----- nvinfo : EIATTR_SW_WAR
	.align		4
.L_43:
        /*090c*/ 	.byte	0x04, 0x36
        /*090e*/ 	.short	(.L_45 - .L_44)
.L_44:
        /*0910*/ 	.word	0x00000008
.L_45:


//--------------------- .nv.callgraph             --------------------------
	.section	.nv.callgraph,"",@"SHT_CUDA_CALLGRAPH"
	.align	4
	.sectionentsize	8
	.align		4
        /*0000*/ 	.word	0x00000000
	.align		4
        /*0004*/ 	.word	0xffffffff
	.align		4
        /*0008*/ 	.word	index@(_ZN7cutlass13device_kernelINS_4gemm6kernel13GemmUniversalIN4cute5tupleIJiiiiEEENS1_10collective13CollectiveMmaINS1_34MainloopSm90TmaGmmaWarpSpecializedILi30ENS5_IJNS4_1CILi2EEENSA_ILi1EEESC_EEENS1_35KernelTmaWarpSpecializedCooperativeEEENS5_IJNSA_ILi128EEENSA_ILi112EEENSA_ILi16EEEEEENS_10bfloat16_tENS5_IJlSC_lEEESK_SL_NS4_8TiledMMAINS4_8MMA_AtomIJNS4_4SM904GMMA27MMA_64x16x16_F32BF16BF16_SSILNSP_5MajorE0ELSR_0ELNSP_7ScaleInE1ELSS_1EEEEEENS4_6LayoutISD_NS5_IJSC_NSA_ILi0EEESW_EEEEENS5_IJNS4_10UnderscoreESZ_SZ_EEEEENS4_13SM90_TMA_LOADENS4_14ComposedLayoutINS4_7SwizzleILi1ELi4ELi3EEENS4_18smem_ptr_flag_bitsILi16EEENSV_INS5_IJNSA_ILi8EEESI_EEENS5_IJSI_SC_EEEEEEEvNS4_8identityENS4_23SM90_TMA_LOAD_MULTICASTES1C_vS1D_EENS_8epilogue10collective6detail29Sm90TmaWarpSpecializedAdapterINS1H_15DefaultEpilogueISK_SL_SL_NS1G_6thread17LinearCombinationISK_Li1EffLNS1L_9ScaleType4KindE0ELNS_15FloatRoundStyleE2ESK_EENS1_15EpilogueDefaultEEEEEvvEEEEvNT_6ParamsE)
	.align		4
        /*000c*/ 	.word	index@(__assertfail)
	.align		4
        /*0010*/ 	.word	0x00000000
	.align		4
        /*0014*/ 	.word	0xfffffffe
	.align		4
        /*0018*/ 	.word	0x00000000
	.align		4
        /*001c*/ 	.word	0xfffffffd
	.align		4
        /*0020*/ 	.word	0x00000000
	.align		4
        /*0024*/ 	.word	0xfffffffc


//--------------------- .nv.constant4             --------------------------
	.section	.nv.constant4,"a",@progbits
	.align	8
	.align		8
.nv.constant4:
        /*0000*/ 	.dword	__assertfail
	.align		8
        /*0008*/ 	.dword	__unnamed_1
	.align		8
        /*0010*/ 	.dword	_ZN40_INTERNAL_3fc7463b_4_k_cu_a7328c0b_158164cuda3std3__45__cpo5beginE
	.align		8
        /*0018*/ 	.dword	_ZN40_INTERNAL_3fc7463b_4_k_cu_a7328c0b_158164cuda3std3__45__cpo3endE
	.align		8
        /*0020*/ 	.dword	_ZN40_INTERNAL_3fc7463b_4_k_cu_a7328c0b_158164cuda3std3__45__cpo6cbeginE
	.align		8
        /*0028*/ 	.dword	_ZN40_INTERNAL_3fc7463b_4_k_cu_a7328c0b_158164cuda3std3__45__cpo4cendE
	.align		8
        /*0030*/ 	.dword	_ZN40_INTERNAL_3fc7463b_4_k_cu_a7328c0b_158164cuda3std3__442_GLOBAL__N__3fc7463b_4_k_cu_a7328c0b_158166ignoreE
	.align		8
        /*0038*/ 	.dword	_ZN40_INTERNAL_3fc7463b_4_k_cu_a7328c0b_158164cuda3std3__419piecewise_constructE
	.align		8
        /*0040*/ 	.dword	_ZN40_INTERNAL_3fc7463b_4_k_cu_a7328c0b_158164cuda3std3__48in_placeE
	.align		8
        /*0048*/ 	.dword	_ZN40_INTERNAL_3fc7463b_4_k_cu_a7328c0b_158164cuda3std6ranges3__45__cpo4swapE
	.align		8
        /*0050*/ 	.dword	_ZN40_INTERNAL_3fc7463b_4_k_cu_a7328c0b_158164cuda3std6ranges3__45__cpo9iter_moveE
	.align		8
        /*0058*/ 	.dword	_ZN40_INTERNAL_3fc7463b_4_k_cu_a7328c0b_158164cute7productE
	.align		8
        /*0060*/ 	.dword	_ZN40_INTERNAL_3fc7463b_4_k_cu_a7328c0b_158164cute1_E
	.align		8
        /*0068*/ 	.dword	$str$22
	.align		8
        /*0070*/ 	.dword	$str$23


//--------------------- .text._ZN7cutlass13device_kernelINS_4gemm6kernel13GemmUniversalIN4cute5tupleIJiiiiEEENS1_10collective13CollectiveMmaINS1_34MainloopSm90TmaGmmaWarpSpecializedILi30ENS5_IJNS4_1CILi2EEENSA_ILi1EEESC_EEENS1_35KernelTmaWarpSpecializedCooperativeEEENS5_IJNSA_ILi128EEENSA_ILi112EEENSA_ILi16EEEEEENS_10bfloat16_tENS5_IJlSC_lEEESK_SL_NS4_8TiledMMAINS4_8MMA_AtomIJNS4_4SM904GMMA27MMA_64x16x16_F32BF16BF16_SSILNSP_5MajorE0ELSR_0ELNSP_7ScaleInE1ELSS_1EEEEEENS4_6LayoutISD_NS5_IJSC_NSA_ILi0EEESW_EEEEENS5_IJNS4_10UnderscoreESZ_SZ_EEEEENS4_13SM90_TMA_LOADENS4_14ComposedLayoutINS4_7SwizzleILi1ELi4ELi3EEENS4_18smem_ptr_flag_bitsILi16EEENSV_INS5_IJNSA_ILi8EEESI_EEENS5_IJSI_SC_EEEEEEEvNS4_8identityENS4_23SM90_TMA_LOAD_MULTICASTES1C_vS1D_EENS_8epilogue10collective6detail29Sm90TmaWarpSpecializedAdapterINS1H_15DefaultEpilogueISK_SL_SL_NS1G_6thread17LinearCombinationISK_Li1EffLNS1L_9ScaleType4KindE0ELNS_15FloatRoundStyleE2ESK_EENS1_15EpilogueDefaultEEEEEvvEEEEvNT_6ParamsE --------------------------
	.section	.text._ZN7cutlass13device_kernelINS_4gemm6kernel13GemmUniversalIN4cute5tupleIJiiiiEEENS1_10collective13CollectiveMmaINS1_34MainloopSm90TmaGmmaWarpSpecializedILi30ENS5_IJNS4_1CILi2EEENSA_ILi1EEESC_EEENS1_35KernelTmaWarpSpecializedCooperativeEEENS5_IJNSA_ILi128EEENSA_ILi112EEENSA_ILi16EEEEEENS_10bfloat16_tENS5_IJlSC_lEEESK_SL_NS4_8TiledMMAINS4_8MMA_AtomIJNS4_4SM904GMMA27MMA_64x16x16_F32BF16BF16_SSILNSP_5MajorE0ELSR_0ELNSP_7ScaleInE1ELSS_1EEEEEENS4_6LayoutISD_NS5_IJSC_NSA_ILi0EEESW_EEEEENS5_IJNS4_10UnderscoreESZ_SZ_EEEEENS4_13SM90_TMA_LOADENS4_14ComposedLayoutINS4_7SwizzleILi1ELi4ELi3EEENS4_18smem_ptr_flag_bitsILi16EEENSV_INS5_IJNSA_ILi8EEESI_EEENS5_IJSI_SC_EEEEEEEvNS4_8identityENS4_23SM90_TMA_LOAD_MULTICASTES1C_vS1D_EENS_8epilogue10collective6detail29Sm90TmaWarpSpecializedAdapterINS1H_15DefaultEpilogueISK_SL_SL_NS1G_6thread17LinearCombinationISK_Li1EffLNS1L_9ScaleType4KindE0ELNS_15FloatRoundStyleE2ESK_EENS1_15EpilogueDefaultEEEEEvvEEEEvNT_6ParamsE,"ax",@progbits
	.align	128
.text._ZN7cutlass13device_kernelINS_4gemm6kernel13GemmUniversalIN4cute5tupleIJiiiiEEENS1_10collective13CollectiveMmaINS1_34MainloopSm90TmaGmmaWarpSpecializedILi30ENS5_IJNS4_1CILi2EEENSA_ILi1EEESC_EEENS1_35KernelTmaWarpSpecializedCooperativeEEENS5_IJNSA_ILi128EEENSA_ILi112EEENSA_ILi16EEEEEENS_10bfloat16_tENS5_IJlSC_lEEESK_SL_NS4_8TiledMMAINS4_8MMA_AtomIJNS4_4SM904GMMA27MMA_64x16x16_F32BF16BF16_SSILNSP_5MajorE0ELSR_0ELNSP_7ScaleInE1ELSS_1EEEEEENS4_6LayoutISD_NS5_IJSC_NSA_ILi0EEESW_EEEEENS5_IJNS4_10UnderscoreESZ_SZ_EEEEENS4_13SM90_TMA_LOADENS4_14ComposedLayoutINS4_7SwizzleILi1ELi4ELi3EEENS4_18smem_ptr_flag_bitsILi16EEENSV_INS5_IJNSA_ILi8EEESI_EEENS5_IJSI_SC_EEEEEEEvNS4_8identityENS4_23SM90_TMA_LOAD_MULTICASTES1C_vS1D_EENS_8epilogue10collective6detail29Sm90TmaWarpSpecializedAdapterINS1H_15DefaultEpilogueISK_SL_SL_NS1G_6thread17LinearCombinationISK_Li1EffLNS1L_9ScaleType4KindE0ELNS_15FloatRoundStyleE2ESK_EENS1_15EpilogueDefaultEEEEEvvEEEEvNT_6ParamsE:
        .type           _ZN7cutlass13device_kernelINS_4gemm6kernel13GemmUniversalIN4cute5tupleIJiiiiEEENS1_10collective13CollectiveMmaINS1_34MainloopSm90TmaGmmaWarpSpecializedILi30ENS5_IJNS4_1CILi2EEENSA_ILi1EEESC_EEENS1_35KernelTmaWarpSpecializedCooperativeEEENS5_IJNSA_ILi128EEENSA_ILi112EEENSA_ILi16EEEEEENS_10bfloat16_tENS5_IJlSC_lEEESK_SL_NS4_8TiledMMAINS4_8MMA_AtomIJNS4_4SM904GMMA27MMA_64x16x16_F32BF16BF16_SSILNSP_5MajorE0ELSR_0ELNSP_7ScaleInE1ELSS_1EEEEEENS4_6LayoutISD_NS5_IJSC_NSA_ILi0EEESW_EEEEENS5_IJNS4_10UnderscoreESZ_SZ_EEEEENS4_13SM90_TMA_LOADENS4_14ComposedLayoutINS4_7SwizzleILi1ELi4ELi3EEENS4_18smem_ptr_flag_bitsILi16EEENSV_INS5_IJNSA_ILi8EEESI_EEENS5_IJSI_SC_EEEEEEEvNS4_8identityENS4_23SM90_TMA_LOAD_MULTICASTES1C_vS1D_EENS_8epilogue10collective6detail29Sm90TmaWarpSpecializedAdapterINS1H_15DefaultEpilogueISK_SL_SL_NS1G_6thread17LinearCombinationISK_Li1EffLNS1L_9ScaleType4KindE0ELNS_15FloatRoundStyleE2ESK_EENS1_15EpilogueDefaultEEEEEvvEEEEvNT_6ParamsE,@function
        .size           _ZN7cutlass13device_kernelINS_4gemm6kernel13GemmUniversalIN4cute5tupleIJiiiiEEENS1_10collective13CollectiveMmaINS1_34MainloopSm90TmaGmmaWarpSpecializedILi30ENS5_IJNS4_1CILi2EEENSA_ILi1EEESC_EEENS1_35KernelTmaWarpSpecializedCooperativeEEENS5_IJNSA_ILi128EEENSA_ILi112EEENSA_ILi16EEEEEENS_10bfloat16_tENS5_IJlSC_lEEESK_SL_NS4_8TiledMMAINS4_8MMA_AtomIJNS4_4SM904GMMA27MMA_64x16x16_F32BF16BF16_SSILNSP_5MajorE0ELSR_0ELNSP_7ScaleInE1ELSS_1EEEEEENS4_6LayoutISD_NS5_IJSC_NSA_ILi0EEESW_EEEEENS5_IJNS4_10UnderscoreESZ_SZ_EEEEENS4_13SM90_TMA_LOADENS4_14ComposedLayoutINS4_7SwizzleILi1ELi4ELi3EEENS4_18smem_ptr_flag_bitsILi16EEENSV_INS5_IJNSA_ILi8EEESI_EEENS5_IJSI_SC_EEEEEEEvNS4_8identityENS4_23SM90_TMA_LOAD_MULTICASTES1C_vS1D_EENS_8epilogue10collective6detail29Sm90TmaWarpSpecializedAdapterINS1H_15DefaultEpilogueISK_SL_SL_NS1G_6thread17LinearCombinationISK_Li1EffLNS1L_9ScaleType4KindE0ELNS_15FloatRoundStyleE2ESK_EENS1_15EpilogueDefaultEEEEEvvEEEEvNT_6ParamsE,(.L_x_234 - _ZN7cutlass13device_kernelINS_4gemm6kernel13GemmUniversalIN4cute5tupleIJiiiiEEENS1_10collective13CollectiveMmaINS1_34MainloopSm90TmaGmmaWarpSpecializedILi30ENS5_IJNS4_1CILi2EEENSA_ILi1EEESC_EEENS1_35KernelTmaWarpSpecializedCooperativeEEENS5_IJNSA_ILi128EEENSA_ILi112EEENSA_ILi16EEEEEENS_10bfloat16_tENS5_IJlSC_lEEESK_SL_NS4_8TiledMMAINS4_8MMA_AtomIJNS4_4SM904GMMA27MMA_64x16x16_F32BF16BF16_SSILNSP_5MajorE0ELSR_0ELNSP_7ScaleInE1ELSS_1EEEEEENS4_6LayoutISD_NS5_IJSC_NSA_ILi0EEESW_EEEEENS5_IJNS4_10UnderscoreESZ_SZ_EEEEENS4_13SM90_TMA_LOADENS4_14ComposedLayoutINS4_7SwizzleILi1ELi4ELi3EEENS4_18smem_ptr_flag_bitsILi16EEENSV_INS5_IJNSA_ILi8EEESI_EEENS5_IJSI_SC_EEEEEEEvNS4_8identityENS4_23SM90_TMA_LOAD_MULTICASTES1C_vS1D_EENS_8epilogue10collective6detail29Sm90TmaWarpSpecializedAdapterINS1H_15DefaultEpilogueISK_SL_SL_NS1G_6thread17LinearCombinationISK_Li1EffLNS1L_9ScaleType4KindE0ELNS_15FloatRoundStyleE2ESK_EENS1_15EpilogueDefaultEEEEEvvEEEEvNT_6ParamsE)
        .other          _ZN7cutlass13device_kernelINS_4gemm6kernel13GemmUniversalIN4cute5tupleIJiiiiEEENS1_10collective13CollectiveMmaINS1_34MainloopSm90TmaGmmaWarpSpecializedILi30ENS5_IJNS4_1CILi2EEENSA_ILi1EEESC_EEENS1_35KernelTmaWarpSpecializedCooperativeEEENS5_IJNSA_ILi128EEENSA_ILi112EEENSA_ILi16EEEEEENS_10bfloat16_tENS5_IJlSC_lEEESK_SL_NS4_8TiledMMAINS4_8MMA_AtomIJNS4_4SM904GMMA27MMA_64x16x16_F32BF16BF16_SSILNSP_5MajorE0ELSR_0ELNSP_7ScaleInE1ELSS_1EEEEEENS4_6LayoutISD_NS5_IJSC_NSA_ILi0EEESW_EEEEENS5_IJNS4_10UnderscoreESZ_SZ_EEEEENS4_13SM90_TMA_LOADENS4_14ComposedLayoutINS4_7SwizzleILi1ELi4ELi3EEENS4_18smem_ptr_flag_bitsILi16EEENSV_INS5_IJNSA_ILi8EEESI_EEENS5_IJSI_SC_EEEEEEEvNS4_8identityENS4_23SM90_TMA_LOAD_MULTICASTES1C_vS1D_EENS_8epilogue10collective6detail29Sm90TmaWarpSpecializedAdapterINS1H_15DefaultEpilogueISK_SL_SL_NS1G_6thread17LinearCombinationISK_Li1EffLNS1L_9ScaleType4KindE0ELNS_15FloatRoundStyleE2ESK_EENS1_15EpilogueDefaultEEEEEvvEEEEvNT_6ParamsE,@"STO_CUDA_ENTRY STV_DEFAULT"
_ZN7cutlass13device_kernelINS_4gemm6kernel13GemmUniversalIN4cute5tupleIJiiiiEEENS1_10collective13CollectiveMmaINS1_34MainloopSm90TmaGmmaWarpSpecializedILi30ENS5_IJNS4_1CILi2EEENSA_ILi1EEESC_EEENS1_35KernelTmaWarpSpecializedCooperativeEEENS5_IJNSA_ILi128EEENSA_ILi112EEENSA_ILi16EEEEEENS_10bfloat16_tENS5_IJlSC_lEEESK_SL_NS4_8TiledMMAINS4_8MMA_AtomIJNS4_4SM904GMMA27MMA_64x16x16_F32BF16BF16_SSILNSP_5MajorE0ELSR_0ELNSP_7ScaleInE1ELSS_1EEEEEENS4_6LayoutISD_NS5_IJSC_NSA_ILi0EEESW_EEEEENS5_IJNS4_10UnderscoreESZ_SZ_EEEEENS4_13SM90_TMA_LOADENS4_14ComposedLayoutINS4_7SwizzleILi1ELi4ELi3EEENS4_18smem_ptr_flag_bitsILi16EEENSV_INS5_IJNSA_ILi8EEESI_EEENS5_IJSI_SC_EEEEEEEvNS4_8identityENS4_23SM90_TMA_LOAD_MULTICASTES1C_vS1D_EENS_8epilogue10collective6detail29Sm90TmaWarpSpecializedAdapterINS1H_15DefaultEpilogueISK_SL_SL_NS1G_6thread17LinearCombinationISK_Li1EffLNS1L_9ScaleType4KindE0ELNS_15FloatRoundStyleE2ESK_EENS1_15EpilogueDefaultEEEEEvvEEEEvNT_6ParamsE:
[----:B------:R-:W0:Y:S01]  /*0000*/  LDC R1, c[0x0][0x28] ;  /* 0x00000a00ff017b82 */ /* 0x000e220000000800 */
[----:B------:R-:W1:Y:S01]  /*0010*/  S2R R18, SR_TID.X ;  /* 0x0000000000127919 */ /* 0x000e620000002100 */
[----:B------:R-:W-:Y:S01]  /*0020*/  ELECT P0, URZ, PT ;  /* 0x00000000003f782f */ /* 0x000fe20003800000 */
[----:B------:R-:W-:Y:S01]  /*0030*/  BSSY B0, `(.L_x_0) ;  /* 0x000000f000007945 */ /* 0x000fe20003800000 */
[--C-:B-1----:R-:W-:Y:S02]  /*0040*/  SHF.R.U32.HI R0, RZ, 0x5, R18.reuse ;  /* 0x00000005ff007819 */ /* 0x102fe40000011612 */
[----:B------:R-:W-:-:S03]  /*0050*/  SHF.R.U32.HI R3, RZ, 0x7, R18 ;  /* 0x00000007ff037819 */ /* 0x000fc60000011612 */
[----:B------:R-:W1:Y:S04]  /*0060*/  SHFL.IDX PT, R2, R0, RZ, 0x1f ;  /* 0x00001fff00027589 */ /* 0x000e6800000e0000 */
[----:B------:R2:W3:Y:S01]  /*0070*/  SHFL.IDX PT, R5, R3, RZ, 0x1f ;  /* 0x00001fff03057589 */ /* 0x0004e200000e0000 */
[----:B-1----:R-:W-:-:S13]  /*0080*/  ISETP.NE.OR P0, PT, R2, RZ, !P0 ;  /* 0x000000ff0200720c */ /* 0x002fda0004705670 */
[----:B0-23--:R-:W-:Y:S05]  /*0090*/  @P0 BRA `(.L_x_1) ;  /* 0x0000000000200947 */ /* 0x00dfea0003800000 */
[----:B------:R-:W-:Y:S02]  /*00a0*/  ULDC.64 UR4, c[0x0][0x198] ;  /* 0x0000660000047ab9 */ /* 0x000fe40000000a00 */
[----:B------:R-:W-:Y:S02]  /*00b0*/  UIADD3 UR6, UP0, UR4, 0xf0, URZ ;  /* 0x000000f004067890 */ /* 0x000fe4000ff1e03f */
[----:B------:R-:W-:Y:S02]  /*00c0*/  UIADD3 UR4, UP1, UR4, 0x1f0, URZ ;  /* 0x000001f004047890 */ /* 0x000fe4000ff3e03f */
[----:B------:R-:W-:Y:S02]  /*00d0*/  UIADD3.X UR7, URZ, UR5, URZ, UP0, !UPT ;  /* 0x000000053f077290 */ /* 0x000fe400087fe43f */
[----:B------:R-:W-:-:S07]  /*00e0*/  UIADD3.X UR5, URZ, UR5, URZ, UP1, !UPT ;  /* 0x000000053f057290 */ /* 0x000fce0008ffe43f */
[----:B------:R0:W-:Y:S02]  /*00f0*/  UTMACCTL.PF [UR6] ;  /* 0x00000000060079b9 */ /* 0x0001e40008040000 */
[----:B------:R0:W-:Y:S02]  /*0100*/  UTMACCTL.PF [UR4] ;  /* 0x00000000040079b9 */ /* 0x0001e40008040000 */
[----:B0-----:R-:W-:Y:S01]  /*0110*/  NOP ;  /* 0x0000000000007918 */ /* 0x001fe20000000000 */
.L_x_1:
[----:B------:R-:W-:Y:S05]  /*0120*/  BSYNC B0 ;  /* 0x0000000000007941 */ /* 0x000fea0003800000 */
.L_x_0:
[----:B------:R-:W0:Y:S02]  /*0130*/  SHFL.IDX PT, R3, R0, RZ, 0x1f ;  /* 0x00001fff00037589 */ /* 0x000e2400000e0000 */
[----:B0-----:R-:W-:-:S13]  /*0140*/  ISETP.NE.AND P0, PT, R3, RZ, PT ;  /* 0x000000ff0300720c */ /* 0x001fda0003f05270 */
[----:B------:R-:W-:Y:S05]  /*0150*/  @P0 BRA `(.L_x_2) ;  /* 0x0000000400340947 */ /* 0x000fea0003800000 */
[----:B------:R-:W-:Y:S01]  /*0160*/  ELECT P0, URZ, PT ;  /* 0x00000000003f782f */ /* 0x000fe20003800000 */
[----:B------:R-:W-:-:S12]  /*0170*/  BSSY B0, `(.L_x_2) ;  /* 0x000004b000007945 */ /* 0x000fd80003800000 */
[----:B------:R-:W-:Y:S05]  /*0180*/  @!P0 BRA `(.L_x_3) ;  /* 0x0000000400248947 */ /* 0x000fea0003800000 */
[----:B------:R-:W0:Y:S01]  /*0190*/  S2UR UR8, SR_CgaCtaId ;  /* 0x00000000000879c3 */ /* 0x000e220000008800 */
[----:B------:R-:W-:Y:S01]  /*01a0*/  UMOV UR4, 0x400 ;  /* 0x0000040000047882 */ /* 0x000fe20000000000 */
[----:B------:R-:W-:Y:S01]  /*01b0*/  UMOV UR5, 0x1 ;  /* 0x0000000100057882 */ /* 0x000fe20000000000 */
[----:B------:R-:W-:Y:S02]  /*01c0*/  UMOV UR6, 0x4 ;  /* 0x0000000400067882 */ /* 0x000fe40000000000 */
[----:B------:R-:W-:-:S04]  /*01d0*/  UIADD3 UR6, -UR6, 0x100000, URZ ;  /* 0x0010000006067890 */ /* 0x000fc8000fffe13f */
[----:B------:R-:W-:Y:S02]  /*01e0*/  USHF.L.U32 UR7, UR6, 0xb, URZ ;  /* 0x0000000b06077899 */ /* 0x000fe4000800063f */
[----:B------:R-:W-:Y:S02]  /*01f0*/  USHF.L.U32 UR6, UR6, 0x1, URZ ;  /* 0x0000000106067899 */ /* 0x000fe4000800063f */
[----:B0-----:R-:W-:Y:S02]  /*0200*/  ULEA UR8, UR8, UR4, 0x18 ;  /* 0x0000000408087291 */ /* 0x001fe4000f8ec03f */
[----:B------:R-:W-:-:S04]  /*0210*/  UIADD3 UR4, -UR5, 0x100000, URZ ;  /* 0x0010000005047890 */ /* 0x000fc8000fffe13f */
[----:B------:R-:W-:Y:S02]  /*0220*/  USHF.L.U32 UR5, UR4, 0xb, URZ ;  /* 0x0000000b04057899 */ /* 0x000fe4000800063f */
[----:B------:R-:W-:Y:S01]  /*0230*/  USHF.L.U32 UR4, UR4, 0x1, URZ ;  /* 0x0000000104047899 */ /* 0x000fe2000800063f */
[----:B------:R-:W0:Y:S11]  /*0240*/  FENCE.VIEW.ASYNC.S ;  /* 0x00000000000073c6 */ /* 0x000e360000000000 */
[----:B0-----:R0:W1:Y:S01]  /*0250*/  SYNCS.EXCH.64 URZ, [UR8], UR4 ;  /* 0x00000004083f75b2 */ /* 0x0010620008000100 */
[----:B------:R0:W2:Y:S01]  /*0260*/  SYNCS.EXCH.64 URZ, [UR8+0xf0], UR6 ;  /* 0x0000f006083f75b2 */ /* 0x0000a20008000100 */
[----:B------:R0:W3:Y:S01]  /*0270*/  SYNCS.EXCH.64 URZ, [UR8+0x8], UR4 ;  /* 0x00000804083f75b2 */ /* 0x0000e20008000100 */
[----:B------:R0:W4:Y:S01]  /*0280*/  SYNCS.EXCH.64 URZ, [UR8+0xf8], UR6 ;  /* 0x0000f806083f75b2 */ /* 0x0001220008000100 */
[----:B------:R0:W0:Y:S01]  /*0290*/  SYNCS.EXCH.64 URZ, [UR8+0x10], UR4 ;  /* 0x00001004083f75b2 */ /* 0x0000220008000100 */
        /* <DEDUP_REMOVED lines=55> */
[----:B-1234-:R-:W-:Y:S01]  /*0610*/  NOP ;  /* 0x0000000000007918 */ /* 0x01efe20000000000 */
.L_x_3:
[----:B0-----:R-:W-:Y:S05]  /*0620*/  BSYNC B0 ;  /* 0x0000000000007941 */ /* 0x001fea0003800000 */
.L_x_2:
[----:B------:R-:W-:Y:S01]  /*0630*/  SHF.R.S32.HI R7, RZ, 0x1f, R18 ;  /* 0x0000001fff077819 */ /* 0x000fe20000011412 */
[----:B------:R-:W0:Y:S01]  /*0640*/  SHFL.IDX PT, R0, R0, RZ, 0x1f ;  /* 0x00001fff00007589 */ /* 0x000e2200000e0000 */
[----:B------:R-:W1:Y:S01]  /*0650*/  S2UR UR8, SR_CTAID.X ;  /* 0x00000000000879c3 */ /* 0x000e620000002500 */
[----:B------:R-:W-:Y:S02]  /*0660*/  ELECT P0, URZ, PT ;  /* 0x00000000003f782f */ /* 0x000fe40003800000 */
[----:B------:R-:W-:Y:S01]  /*0670*/  LEA.HI R7, R7, R18, RZ, 0x7 ;  /* 0x0000001207077211 */ /* 0x000fe200078f38ff */
[----:B------:R-:W2:Y:S01]  /*0680*/  S2R R4, SR_CTAID.Y ;  /* 0x0000000000047919 */ /* 0x000ea20000002600 */
[----:B------:R-:W-:Y:S01]  /*0690*/  SHF.R.S32.HI R8, RZ, 0x1f, R3 ;  /* 0x0000001fff087819 */ /* 0x000fe20000011403 */
[----:B------:R-:W-:Y:S01]  /*06a0*/  ULDC UR4, c[0x0][0x150] ;  /* 0x0000540000047ab9 */ /* 0x000fe20000000800 */
[----:B------:R-:W-:Y:S01]  /*06b0*/  LOP3.LUT R7, R7, 0xffffff80, RZ, 0xc0, !PT ;  /* 0xffffff8007077812 */ /* 0x000fe200078ec0ff */
[----:B------:R-:W-:Y:S01]  /*06c0*/  NOP ;  /* 0x0000000000007918 */ /* 0x000fe20000000000 */
[----:B------:R-:W-:Y:S01]  /*06d0*/  LEA.HI R8, R8, R3, RZ, 0x2 ;  /* 0x0000000308087211 */ /* 0x000fe200078f10ff */
[----:B------:R-:W3:Y:S01]  /*06e0*/  LDC R10, c[0x0][0x144] ;  /* 0x00005100ff0a7b82 */ /* 0x000ee20000000800 */
[----:B------:R-:W-:Y:S01]  /*06f0*/  NOP ;  /* 0x0000000000007918 */ /* 0x000fe20000000000 */
[----:B------:R-:W-:Y:S01]  /*0700*/  IMAD.IADD R6, R18, 0x1, -R7 ;  /* 0x0000000112067824 */ /* 0x000fe200078e0a07 */
[----:B------:R-:W-:Y:S01]  /*0710*/  LOP3.LUT R8, R8, 0x3ffffffc, RZ, 0xc0, !PT ;  /* 0x3ffffffc08087812 */ /* 0x000fe200078ec0ff */
[----:B------:R-:W-:Y:S01]  /*0720*/  IMAD.MOV.U32 R22, RZ, RZ, 0x1 ;  /* 0x00000001ff167424 */ /* 0x000fe200078e00ff */
[----:B------:R-:W-:-:S02]  /*0730*/  ISETP.NE.AND P3, PT, R5, RZ, PT ;  /* 0x000000ff0500720c */ /* 0x000fc40003f65270 */
[----:B------:R-:W-:Y:S01]  /*0740*/  SHF.R.S32.HI R7, RZ, 0x1f, R6 ;  /* 0x0000001fff077819 */ /* 0x000fe20000011406 */
[----:B------:R-:W-:Y:S01]  /*0750*/  IMAD.IADD R8, R3, 0x1, -R8 ;  /* 0x0000000103087824 */ /* 0x000fe200078e0a08 */
[----:B------:R-:W4:Y:S02]  /*0760*/  LDC R13, c[0x0][0x140] ;  /* 0x00005000ff0d7b82 */ /* 0x000f240000000800 */
[----:B------:R-:W-:Y:S02]  /*0770*/  LEA.HI R7, R7, R6, RZ, 0x3 ;  /* 0x0000000607077211 */ /* 0x000fe400078f18ff */
[----:B0-----:R-:W-:Y:S02]  /*0780*/  ISETP.NE.OR P0, PT, R0, RZ, !P0 ;  /* 0x000000ff0000720c */ /* 0x001fe40004705670 */
[--C-:B------:R-:W-:Y:S02]  /*0790*/  SHF.R.S32.HI R0, RZ, 0x3, R7.reuse ;  /* 0x00000003ff007819 */ /* 0x100fe40000011407 */
[----:B------:R-:W-:-:S02]  /*07a0*/  SHF.R.S32.HI R7, RZ, 0x1f, R7 ;  /* 0x0000001fff077819 */ /* 0x000fc40000011407 */
[----:B-1----:R-:W-:Y:S02]  /*07b0*/  I2FP.F32.U32 R9, UR8 ;  /* 0x0000000800097c45 */ /* 0x002fe40008201000 */
[----:B------:R-:W-:-:S03]  /*07c0*/  LEA.HI R7, R7, R0, RZ, 0x2 ;  /* 0x0000000007077211 */ /* 0x000fc600078f10ff */
[----:B------:R-:W-:Y:S01]  /*07d0*/  FMUL R9, R9, UR4 ;  /* 0x0000000409097c20 */ /* 0x000fe20008400000 */
[----:B------:R-:W-:Y:S01]  /*07e0*/  LOP3.LUT R7, R7, 0xfffffffc, RZ, 0xc0, !PT ;  /* 0xfffffffc07077812 */ /* 0x000fe200078ec0ff */
[----:B------:R-:W-:Y:S01]  /*07f0*/  VOTEU.ALL UP0, P0 ;  /* 0x00000000003f7886 */ /* 0x000fe20000000000 */
[----:B--2---:R-:W-:Y:S01]  /*0800*/  I2FP.F32.U32 R3, R4 ;  /* 0x0000000400037245 */ /* 0x004fe20000201000 */
[----:B------:R-:W-:Y:S01]  /*0810*/  ULDC UR4, c[0x0][0x154] ;  /* 0x0000550000047ab9 */ /* 0x000fe20000000800 */
[----:B------:R-:W-:Y:S01]  /*0820*/  VOTEU.ALL UP1, P0 ;  /* 0x00000000003f7886 */ /* 0x000fe20000020000 */
[----:B------:R-:W0:Y:S01]  /*0830*/  F2I.U32.TRUNC.NTZ R9, R9 ;  /* 0x0000000900097305 */ /* 0x000e22000020f000 */
[----:B------:R-:W-:Y:S01]  /*0840*/  IMAD.IADD R7, R0, 0x1, -R7 ;  /* 0x0000000100077824 */ /* 0x000fe200078e0a07 */
[----:B------:R-:W1:Y:S01]  /*0850*/  @!UP0 S2UR UR7, SR_CgaCtaId ;  /* 0x00000000000789c3 */ /* 0x000e620000008800 */
[----:B------:R-:W-:Y:S01]  /*0860*/  FMUL R12, R3, UR4 ;  /* 0x00000004030c7c20 */ /* 0x000fe20008400000 */
[----:B------:R-:W-:Y:S01]  /*0870*/  UMOV UR4, 0x20 ;  /* 0x0000002000047882 */ /* 0x000fe20000000000 */
[----:B------:R-:W-:Y:S01]  /*0880*/  IMAD R8, R8, 0x4, R7 ;  /* 0x0000000408087824 */ /* 0x000fe200078e0207 */
[----:B------:R-:W-:Y:S01]  /*0890*/  @!UP0 UMOV UR6, 0x400 ;  /* 0x0000040000068882 */ /* 0x000fe20000000000 */
[----:B------:R-:W-:-:S04]  /*08a0*/  @!UP0 UIADD3 UR4, -UR4, 0x100000, URZ ;  /* 0x0010000004048890 */ /* 0x000fc8000fffe13f */
[----:B------:R-:W-:Y:S02]  /*08b0*/  @!UP0 USHF.L.U32 UR5, UR4, 0xb, URZ ;  /* 0x0000000b04058899 */ /* 0x000fe4000800063f */
[----:B------:R-:W-:Y:S01]  /*08c0*/  @!UP0 USHF.L.U32 UR4, UR4, 0x1, URZ ;  /* 0x0000000104048899 */ /* 0x000fe2000800063f */
[----:B----4-:R-:W-:Y:S01]  /*08d0*/  ISETP.EQ.U32.AND P2, PT, R13, 0x1, PT ;  /* 0x000000010d00780c */ /* 0x010fe20003f42070 */
[----:B------:R-:W2:Y:S01]  /*08e0*/  F2I.U32.TRUNC.NTZ R12, R12 ;  /* 0x0000000c000c7305 */ /* 0x000ea2000020f000 */
[C---:B------:R-:W-:Y:S01]  /*08f0*/  LEA.HI R0, R8.reuse, R8, RZ, 0x1 ;  /* 0x0000000808007211 */ /* 0x040fe200078f08ff */
[----:B------:R-:W4:Y:S01]  /*0900*/  LDC R7, c[0x0][0x148] ;  /* 0x00005200ff077b82 */ /* 0x000f220000000800 */
[----:B------:R-:W-:Y:S02]  /*0910*/  IMAD.SHL.U32 R23, R8, 0x4, RZ ;  /* 0x0000000408177824 */ /* 0x000fe400078e00ff */
[----:B------:R-:W-:Y:S01]  /*0920*/  LOP3.LUT R11, R0, 0xfffffffe, RZ, 0xc0, !PT ;  /* 0xfffffffe000b7812 */ /* 0x000fe200078ec0ff */
[----:B0-----:R-:W-:Y:S01]  /*0930*/  IMAD.MOV R15, RZ, RZ, -R9 ;  /* 0x000000ffff0f7224 */ /* 0x001fe200078e0a09 */
[----:B------:R-:W-:-:S02]  /*0940*/  SHF.R.S32.HI R9, RZ, 0x1f, R2 ;  /* 0x0000001fff097819 */ /* 0x000fc40000011402 */
[----:B------:R-:W-:Y:S01]  /*0950*/  LOP3.LUT R23, R8, 0xc, R23, 0x78, !PT ;  /* 0x0000000c08177812 */ /* 0x000fe200078e7817 */
[----:B---3--:R-:W-:Y:S01]  /*0960*/  IMAD R3, R10, R15, UR8 ;  /* 0x000000080a037e24 */ /* 0x008fe2000f8e020f */
[----:B------:R-:W-:Y:S01]  /*0970*/  LEA.HI R9, R9, R2, RZ, 0x2 ;  /* 0x0000000209097211 */ /* 0x000fe200078f10ff */
[----:B------:R-:W-:-:S03]  /*0980*/  IMAD.IADD R0, R8, 0x1, -R11 ;  /* 0x0000000108007824 */ /* 0x000fc600078e0a0b */
[----:B------:R-:W-:Y:S01]  /*0990*/  LOP3.LUT R9, R9, 0xfffffffc, RZ, 0xc0, !PT ;  /* 0xfffffffc09097812 */ /* 0x000fe200078ec0ff */
[----:B--2---:R-:W-:Y:S01]  /*09a0*/  IMAD.MOV R21, RZ, RZ, -R12 ;  /* 0x000000ffff157224 */ /* 0x004fe200078e0a0c */
[----:B------:R-:W-:Y:S01]  /*09b0*/  ISETP.NE.AND P4, PT, R0, R3, PT ;  /* 0x000000030000720c */ /* 0x000fe20003f85270 */
[----:B-1----:R-:W-:Y:S02]  /*09c0*/  @!UP0 ULEA UR6, UR7, UR6, 0x18 ;  /* 0x0000000607068291 */ /* 0x002fe4000f8ec03f */
[----:B------:R-:W-:Y:S01]  /*09d0*/  IMAD.IADD R0, R2, 0x1, -R9 ;  /* 0x0000000102007824 */ /* 0x000fe200078e0a09 */
[----:B------:R-:W-:Y:S01]  /*09e0*/  VOTEU.ALL UP0, P0 ;  /* 0x00000000003f7886 */ /* 0x000fe20000000000 */
[----:B------:R-:W-:Y:S01]  /*09f0*/  LOP3.LUT P0, RZ, R6, 0x7, RZ, 0xc0, !PT ;  /* 0x0000000706ff7812 */ /* 0x000fe2000780c0ff */
[----:B------:R-:W-:Y:S02]  /*0a00*/  VIADD R6, R5, 0xffffffff ;  /* 0xffffffff05067836 */ /* 0x000fe40000000000 */
[----:B------:R-:W-:Y:S01]  /*0a10*/  ISETP.NE.AND P1, PT, R0, 0x3, PT ;  /* 0x000000030000780c */ /* 0x000fe20003f25270 */
[----:B----4-:R-:W-:Y:S01]  /*0a20*/  IMAD R9, R7, R21, R4 ;  /* 0x0000001507097224 */ /* 0x010fe200078e0204 */
[----:B------:R-:W-:-:S02]  /*0a30*/  ISETP.LT.U32.AND P0, PT, R23, 0x2, !P0 ;  /* 0x000000021700780c */ /* 0x000fc40004701070 */
[----:B------:R-:W-:Y:S01]  /*0a40*/  ISETP.EQ.OR P1, PT, R0, RZ, !P1 ;  /* 0x000000ff0000720c */ /* 0x000fe20004f22670 */
[----:B------:R-:W0:Y:S02]  /*0a50*/  FENCE.VIEW.ASYNC.S ;  /* 0x00000000000073c6 */ /* 0x000e240000000000 */
[----:B0-----:R0:W1:Y:S01]  /*0a60*/  @!UP0 SYNCS.EXCH.64 URZ, [UR6+0x1f0], UR4 ;  /* 0x0001f004063f85b2 */ /* 0x0010620008000100 */
[----:B------:R-:W-:Y:S02]  /*0a70*/  @P4 LEA.HI R2, R23, R23, RZ, 0x1 ;  /* 0x0000001717024211 */ /* 0x000fe400078f08ff */
[----:B------:R-:W-:Y:S02]  /*0a80*/  ISETP.EQ.AND P1, PT, R5, RZ, P1 ;  /* 0x000000ff0500720c */ /* 0x000fe40000f22270 */
[----:B------:R-:W-:Y:S02]  /*0a90*/  @P4 SHF.R.S32.HI R2, RZ, 0x1, R2 ;  /* 0x00000001ff024819 */ /* 0x000fe40000011402 */
[----:B------:R-:W-:-:S02]  /*0aa0*/  ISETP.GE.U32.AND P6, PT, R6, 0x2, PT ;  /* 0x000000020600780c */ /* 0x000fc40003fc6070 */
[----:B------:R-:W-:Y:S02]  /*0ab0*/  @P4 ISETP.NE.AND P5, PT, R2, R9, PT ;  /* 0x000000090200420c */ /* 0x000fe40003fa5270 */
[----:B------:R-:W-:Y:S02]  /*0ac0*/  SEL R9, RZ, 0x1, !P0 ;  /* 0x00000001ff097807 */ /* 0x000fe40004000000 */
[----:B------:R-:W-:Y:S02]  /*0ad0*/  @P4 SEL R22, RZ, 0x1, P5 ;  /* 0x00000001ff164807 */ /* 0x000fe40002800000 */
[----:B------:R-:W-:Y:S01]  /*0ae0*/  SEL R19, RZ, 0x1, !P1 ;  /* 0x00000001ff137807 */ /* 0x000fe20004800000 */
[----:B------:R0:W2:Y:S01]  /*0af0*/  @!UP1 SYNCS.EXCH.64 URZ, [UR6+0x1f8], UR4 ;  /* 0x0001f804063f95b2 */ /* 0x0000a20008000100 */
[----:B------:R-:W-:Y:S01]  /*0b00*/  LOP3.LUT R22, R22, R9, RZ, 0xc0, !PT ;  /* 0x0000000916167212 */ /* 0x000fe200078ec0ff */
[----:B------:R-:W-:Y:S01]  /*0b10*/  NOP ;  /* 0x0000000000007918 */ /* 0x000fe20000000000 */
[----:B------:R-:W-:Y:S01]  /*0b20*/  SEL R19, R19, 0x2, P6 ;  /* 0x0000000213137807 */ /* 0x000fe20003000000 */
[----:B------:R-:W-:Y:S06]  /*0b30*/  @!P2 BRA `(.L_x_4) ;  /* 0x000000000008a947 */ /* 0x000fec0003800000 */
[----:B-12---:R-:W-:Y:S01]  /*0b40*/  UCGABAR_ARV ;  /* 0x00000000000079c7 */ /* 0x006fe20008000000 */
[----:B------:R-:W-:Y:S05]  /*0b50*/  BRA `(.L_x_5) ;  /* 0x0000000000047947 */ /* 0x000fea0003800000 */
.L_x_4:
[----:B-12---:R-:W-:Y:S01]  /*0b60*/  NOP ;  /* 0x0000000000007918 */ /* 0x006fe20000000000 */
.L_x_5:
[----:B------:R-:W1:Y:S01]  /*0b70*/  LDC R2, c[0x0][0x65c] ;  /* 0x00019700ff027b82 */ /* 0x000e620000000800 */
[----:B------:R-:W-:Y:S02]  /*0b80*/  IMAD.U32 R8, RZ, RZ, UR8 ;  /* 0x00000008ff087e24 */ /* 0x000fe4000f8e00ff */
[----:B------:R-:W-:Y:S01]  /*0b90*/  IMAD.MOV.U32 R9, RZ, RZ, RZ ;  /* 0x000000ffff097224 */ /* 0x000fe200078e00ff */
[----:B-1----:R-:W-:-:S04]  /*0ba0*/  ISETP.NE.AND P1, PT, R2, 0x1, PT ;  /* 0x000000010200780c */ /* 0x002fc80003f25270 */
[----:B------:R-:W-:-:S09]  /*0bb0*/  P2R R5, PR, RZ, 0x2 ;  /* 0x00000002ff057803 */ /* 0x000fd20000000000 */
[----:B------:R-:W1:Y:S01]  /*0bc0*/  @P1 LDC R17, c[0x0][0x10] ;  /* 0x00000400ff111b82 */ /* 0x000e620000000800 */
[----:B------:R-:W-:Y:S02]  /*0bd0*/  @P1 IMAD.MOV.U32 R5, RZ, RZ, RZ ;  /* 0x000000ffff051224 */ /* 0x000fe400078e00ff */
[----:B------:R-:W-:-:S05]  /*0be0*/  @P1 IMAD.MOV.U32 R13, RZ, RZ, RZ ;  /* 0x000000ffff0d1224 */ /* 0x000fca00078e00ff */
[----:B------:R-:W2:Y:S01]  /*0bf0*/  @!P1 LDC R11, c[0x0][0xc] ;  /* 0x00000300ff0b9b82 */ /* 0x000ea20000000800 */
[----:B-1----:R-:W-:-:S04]  /*0c00*/  @P1 IMAD.WIDE.U32 R16, R17, UR8, R4 ;  /* 0x0000000811101c25 */ /* 0x002fc8000f8e0004 */
[----:B------:R-:W-:Y:S02]  /*0c10*/  @P1 IMAD.IADD R17, R17, 0x1, R13 ;  /* 0x0000000111111824 */ /* 0x000fe400078e020d */
[----:B--2---:R-:W-:-:S04]  /*0c20*/  @!P1 IMAD.WIDE.U32 R8, R4, R11, R8 ;  /* 0x0000000b04089225 */ /* 0x004fc800078e0008 */
[----:B------:R-:W-:Y:S02]  /*0c30*/  @!P1 IMAD.MOV.U32 R16, RZ, RZ, R8 ;  /* 0x000000ffff109224 */ /* 0x000fe400078e0008 */
[----:B------:R-:W-:Y:S01]  /*0c40*/  @!P1 IMAD.MOV.U32 R17, RZ, RZ, R9 ;  /* 0x000000ffff119224 */ /* 0x000fe200078e0009 */
[----:B------:R-:W-:Y:S06]  /*0c50*/  @!P2 BRA `(.L_x_6) ;  /* 0x00000000000ca947 */ /* 0x000fec0003800000 */
[----:B------:R-:W-:Y:S01]  /*0c60*/  UCGABAR_WAIT ;  /* 0x0000000000007dc7 */ /* 0x000fe20008000000 */
[----:B------:R-:W-:Y:S01]  /*0c70*/  CCTL.IVALL ;  /* 0x00000000ff00798f */ /* 0x000fe20002000000 */
[----:B------:R-:W-:Y:S05]  /*0c80*/  BRA `(.L_x_7) ;  /* 0x0000000000047947 */ /* 0x000fea0003800000 */
.L_x_6:
[----:B------:R-:W-:Y:S06]  /*0c90*/  BAR.SYNC.DEFER_BLOCKING 0x0 ;  /* 0x0000000000007b1d */ /* 0x000fec0000010000 */
.L_x_7:
[----:B------:R-:W-:Y:S05]  /*0ca0*/  @!P3 BRA `(.L_x_8) ;  /* 0x0000005400f8b947 */ /* 0x000fea0003800000 */
[----:B------:R-:W-:-:S13]  /*0cb0*/  ISETP.GT.U32.AND P0, PT, R6, 0x1, PT ;  /* 0x000000010600780c */ /* 0x000fda0003f04070 */
[----:B0-----:R-:W-:Y:S05]  /*0cc0*/  @P0 EXIT ;  /* 0x000000000000094d */ /* 0x001fea0003800000 */
[----:B------:R-:W-:Y:S01]  /*0cd0*/  ULDC.64 UR4, c[0x0][0x650] ;  /* 0x0001940000047ab9 */ /* 0x000fe20000000a00 */
[----:B------:R-:W-:Y:S01]  /*0ce0*/  PRMT R0, RZ, 0x7610, R0 ;  /* 0x00007610ff007816 */ /* 0x000fe20000000000 */
[----:B------:R-:W-:Y:S01]  /*0cf0*/  IMAD.MOV.U32 R84, RZ, RZ, -0x1 ;  /* 0xffffffffff547424 */ /* 0x000fe200078e00ff */
[----:B------:R-:W-:Y:S01]  /*0d00*/  ISETP.GE.U32.AND P0, PT, R16, UR4, PT ;  /* 0x0000000410007c0c */ /* 0x000fe2000bf06070 */
[----:B------:R-:W-:Y:S02]  /*0d10*/  IMAD.MOV.U32 R85, RZ, RZ, -0x1 ;  /* 0xffffffffff557424 */ /* 0x000fe400078e00ff */
[----:B------:R-:W-:Y:S01]  /*0d20*/  IMAD.MOV.U32 R83, RZ, RZ, -0x1 ;  /* 0xffffffffff537424 */ /* 0x000fe200078e00ff */
[----:B------:R-:W-:-:S13]  /*0d30*/  ISETP.GE.U32.AND.EX P0, PT, R17, UR5, PT, P0 ;  /* 0x0000000511007c0c */ /* 0x000fda000bf06100 */
[----:B------:R-:W-:Y:S05]  /*0d40*/  @P0 BRA `(.L_x_9) ;  /* 0x0000000400280947 */ /* 0x000fea0003800000 */
[----:B------:R-:W0:Y:S01]  /*0d50*/  LDC.64 R24, c[0x0][0x628] ;  /* 0x00018a00ff187b82 */ /* 0x000e220000000a00 */
[----:B------:R-:W-:Y:S02]  /*0d60*/  IMAD.MOV.U32 R8, RZ, RZ, R16 ;  /* 0x000000ffff087224 */ /* 0x000fe400078e0010 */
[----:B------:R-:W-:-:S05]  /*0d70*/  IMAD.MOV.U32 R9, RZ, RZ, R17 ;  /* 0x000000ffff097224 */ /* 0x000fca00078e0011 */
[----:B------:R-:W1:Y:S08]  /*0d80*/  LDC R0, c[0x0][0x630] ;  /* 0x00018c00ff007b82 */ /* 0x000e700000000800 */
[----:B------:R-:W2:Y:S01]  /*0d90*/  LDC.64 R26, c[0x0][0x620] ;  /* 0x00018800ff1a7b82 */ /* 0x000ea20000000a00 */
[----:B0-----:R-:W-:-:S04]  /*0da0*/  ISETP.NE.U32.AND P0, PT, R24, RZ, PT ;  /* 0x000000ff1800720c */ /* 0x001fc80003f05070 */
[----:B------:R-:W-:-:S13]  /*0db0*/  ISETP.NE.AND.EX P0, PT, R25, RZ, PT, P0 ;  /* 0x000000ff1900720c */ /* 0x000fda0003f05300 */
[----:B-12---:R-:W-:Y:S05]  /*0dc0*/  @!P0 BRA `(.L_x_10) ;  /* 0x0000000000288947 */ /* 0x006fea0003800000 */
[----:B------:R-:W0:Y:S02]  /*0dd0*/  LDC R13, c[0x0][0x634] ;  /* 0x00018d00ff0d7b82 */ /* 0x000e240000000800 */
[----:B0-----:R-:W-:-:S05]  /*0de0*/  IADD3 R13, P0, R16, R13, RZ ;  /* 0x0000000d100d7210 */ /* 0x001fca0007f1e0ff */
[----:B------:R-:W-:-:S04]  /*0df0*/  IMAD.X R15, RZ, RZ, R17, P0 ;  /* 0x000000ffff0f7224 */ /* 0x000fc800000e0611 */
[----:B------:R-:W-:-:S04]  /*0e00*/  IMAD.WIDE.U32 R8, R15, R24, RZ ;  /* 0x000000180f087225 */ /* 0x000fc800078e00ff */
[----:B------:R-:W-:-:S04]  /*0e10*/  IMAD.WIDE.U32 R10, P0, R13, R25, R8 ;  /* 0x000000190d0a7225 */ /* 0x000fc80007800008 */
[----:B------:R-:W-:-:S04]  /*0e20*/  IMAD.WIDE.U32 R8, R13, R24, RZ ;  /* 0x000000180d087225 */ /* 0x000fc800078e00ff */
[----:B------:R-:W-:Y:S01]  /*0e30*/  IMAD.X R13, RZ, RZ, RZ, P0 ;  /* 0x000000ffff0d7224 */ /* 0x000fe200000e06ff */
[----:B------:R-:W-:Y:S01]  /*0e40*/  IADD3 RZ, P0, R9, R10, RZ ;  /* 0x0000000a09ff7210 */ /* 0x000fe20007f1e0ff */
[----:B------:R-:W-:-:S04]  /*0e50*/  IMAD.MOV.U32 R12, RZ, RZ, R11 ;  /* 0x000000ffff0c7224 */ /* 0x000fc800078e000b */
[----:B------:R-:W-:-:S08]  /*0e60*/  IMAD.WIDE.U32.X R8, R15, R25, R12, P0 ;  /* 0x000000190f087225 */ /* 0x000fd000000e040c */
.L_x_10:
[----:B------:R-:W0:Y:S01]  /*0e70*/  LDC.64 R24, c[0x0][0x640] ;  /* 0x00019000ff187b82 */ /* 0x000e220000000a00 */
[-CC-:B------:R-:W-:Y:S01]  /*0e80*/  SHF.R.U64 R83, R8, R0.reuse, R9.reuse ;  /* 0x0000000008537219 */ /* 0x180fe20000001209 */
[----:B------:R-:W-:Y:S01]  /*0e90*/  IMAD R30, R7, R21, R4 ;  /* 0x00000015071e7224 */ /* 0x000fe200078e0204 */
[----:B------:R-:W-:Y:S01]  /*0ea0*/  SHF.R.U32.HI R0, RZ, R0, R9 ;  /* 0x00000000ff007219 */ /* 0x000fe20000011609 */
[----:B------:R-:W-:Y:S01]  /*0eb0*/  IMAD.MOV.U32 R21, RZ, RZ, 0x1 ;  /* 0x00000001ff157424 */ /* 0x000fe200078e00ff */
[----:B------:R-:W-:-:S03]  /*0ec0*/  IADD3 R5, P0, RZ, -R83, RZ ;  /* 0x80000053ff057210 */ /* 0x000fc60007f1e0ff */
[----:B------:R-:W1:Y:S02]  /*0ed0*/  LDC R6, c[0x0][0x618] ;  /* 0x00018600ff067b82 */ /* 0x000e640000000800 */
[----:B------:R-:W-:-:S04]  /*0ee0*/  IMAD.X R9, RZ, RZ, ~R0, P0 ;  /* 0x000000ffff097224 */ /* 0x000fc800000e0e00 */
[-C--:B------:R-:W-:Y:S02]  /*0ef0*/  IMAD R0, R9, R26.reuse, RZ ;  /* 0x0000001a09007224 */ /* 0x080fe400078e02ff */
[----:B------:R-:W2:Y:S01]  /*0f00*/  LDC R11, c[0x0][0x608] ;  /* 0x00018200ff0b7b82 */ /* 0x000ea20000000800 */
[----:B------:R-:W-:-:S04]  /*0f10*/  IMAD.WIDE.U32 R8, R5, R26, R16 ;  /* 0x0000001a05087225 */ /* 0x000fc800078e0010 */
[----:B------:R-:W-:-:S03]  /*0f20*/  IMAD R5, R5, R27, R0 ;  /* 0x0000001b05057224 */ /* 0x000fc600078e0200 */
[----:B------:R-:W3:Y:S01]  /*0f30*/  LDC R12, c[0x0][0x658] ;  /* 0x00019600ff0c7b82 */ /* 0x000ee20000000800 */
[----:B0-----:R-:W-:Y:S01]  /*0f40*/  ISETP.NE.U32.AND P0, PT, R24, RZ, PT ;  /* 0x000000ff1800720c */ /* 0x001fe20003f05070 */
[----:B------:R-:W-:Y:S02]  /*0f50*/  IMAD.IADD R5, R9, 0x1, R5 ;  /* 0x0000000109057824 */ /* 0x000fe400078e0205 */
[----:B------:R-:W-:Y:S01]  /*0f60*/  IMAD.MOV.U32 R9, RZ, RZ, -0x1 ;  /* 0xffffffffff097424 */ /* 0x000fe200078e00ff */
[----:B------:R-:W-:-:S03]  /*0f70*/  ISETP.NE.AND.EX P0, PT, R25, RZ, PT, P0 ;  /* 0x000000ff1900720c */ /* 0x000fc60003f05300 */
[----:B------:R-:W0:Y:S01]  /*0f80*/  LDC R15, c[0x0][0x600] ;  /* 0x00018000ff0f7b82 */ /* 0x000e220000000800 */
[-CC-:B-1----:R-:W-:Y:S02]  /*0f90*/  SHF.R.U64 R13, R8, R6.reuse, R5.reuse ;  /* 0x00000006080d7219 */ /* 0x182fe40000001205 */
[----:B------:R-:W-:-:S05]  /*0fa0*/  SHF.R.U32.HI R0, RZ, R6, R5 ;  /* 0x00000006ff007219 */ /* 0x000fca0000011605 */
[----:B------:R-:W1:Y:S01]  /*0fb0*/  LDC R14, c[0x0][0x648] ;  /* 0x00019200ff0e7b82 */ /* 0x000e620000000800 */
[-CC-:B--2---:R-:W-:Y:S02]  /*0fc0*/  SHF.R.U64 R27, R13, R11.reuse, R0.reuse ;  /* 0x0000000b0d1b7219 */ /* 0x184fe40000001200 */
[----:B------:R-:W-:-:S05]  /*0fd0*/  SHF.R.U32.HI R5, RZ, R11, R0 ;  /* 0x0000000bff057219 */ /* 0x000fca0000011600 */
[----:B------:R-:W2:Y:S01]  /*0fe0*/  LDC R20, c[0x0][0x638] ;  /* 0x00018e00ff147b82 */ /* 0x000ea20000000800 */
[-CC-:B---3--:R-:W-:Y:S02]  /*0ff0*/  SHF.R.U64 R28, R27, R12.reuse, R5.reuse ;  /* 0x0000000c1b1c7219 */ /* 0x188fe40000001205 */
[-C--:B------:R-:W-:Y:S02]  /*1000*/  SHF.L.U32 R0, R9, R12.reuse, RZ ;  /* 0x0000000c09007219 */ /* 0x080fe400000006ff */
[----:B------:R-:W-:Y:S01]  /*1010*/  SHF.R.U32.HI R5, RZ, R12, R5 ;  /* 0x0000000cff057219 */ /* 0x000fe20000011605 */
[----:B------:R-:W-:Y:S01]  /*1020*/  IMAD.MOV.U32 R4, RZ, RZ, R28 ;  /* 0x000000ffff047224 */ /* 0x000fe200078e001c */
[----:B------:R-:W-:Y:S01]  /*1030*/  LOP3.LUT R10, RZ, R0, RZ, 0x33, !PT ;  /* 0x00000000ff0a7212 */ /* 0x000fe200078e33ff */
[----:B------:R-:W3:Y:S01]  /*1040*/  LDC R26, c[0x0][0x610] ;  /* 0x00018400ff1a7b82 */ /* 0x000ee20000000800 */
[----:B------:R-:W-:Y:S05]  /*1050*/  @!P0 BRA `(.L_x_11) ;  /* 0x0000000000288947 */ /* 0x000fea0003800000 */
[----:B------:R-:W4:Y:S02]  /*1060*/  LDC R9, c[0x0][0x64c] ;  /* 0x00019300ff097b82 */ /* 0x000f240000000800 */
[----:B----4-:R-:W-:-:S05]  /*1070*/  IADD3 R9, P0, R28, R9, RZ ;  /* 0x000000091c097210 */ /* 0x010fca0007f1e0ff */
        /* <DEDUP_REMOVED lines=8> */
.L_x_11:
[----:B-1----:R-:W-:Y:S01]  /*1100*/  SHF.R.U64 R4, R4, R14, R5 ;  /* 0x0000000e04047219 */ /* 0x002fe20000001205 */
[----:B0-----:R-:W-:Y:S01]  /*1110*/  VIADD R6, R15, 0xffffffff ;  /* 0xffffffff0f067836 */ /* 0x001fe20000000000 */
[----:B------:R-:W-:Y:S02]  /*1120*/  SHF.L.U32 R0, R21, R12, RZ ;  /* 0x0000000c15007219 */ /* 0x000fe400000006ff */
[----:B------:R-:W-:Y:S01]  /*1130*/  LOP3.LUT R5, R27, R10, RZ, 0xc0, !PT ;  /* 0x0000000a1b057212 */ /* 0x000fe200078ec0ff */
[----:B------:R-:W-:Y:S01]  /*1140*/  IMAD.MOV R7, RZ, RZ, -R4 ;  /* 0x000000ffff077224 */ /* 0x000fe200078e0a04 */
[----:B------:R-:W-:Y:S02]  /*1150*/  SEL R3, R3, R30, !P1 ;  /* 0x0000001e03037207 */ /* 0x000fe40004800000 */
[----:B------:R-:W-:Y:S01]  /*1160*/  LOP3.LUT R6, R13, R6, RZ, 0xc0, !PT ;  /* 0x000000060d067212 */ /* 0x000fe200078ec0ff */
[----:B------:R-:W-:Y:S02]  /*1170*/  IMAD R4, R0, R4, R5 ;  /* 0x0000000400047224 */ /* 0x000fe400078e0205 */
[----:B--2---:R-:W-:-:S02]  /*1180*/  IMAD R0, R7, R20, R28 ;  /* 0x0000001407007224 */ /* 0x004fc400078e021c */
[----:B---3--:R-:W-:Y:S02]  /*1190*/  IMAD R3, R4, R26, R3 ;  /* 0x0000001a04037224 */ /* 0x008fe400078e0203 */
[----:B------:R-:W-:Y:S02]  /*11a0*/  IMAD R84, R0, R15, R6 ;  /* 0x0000000f00547224 */ /* 0x000fe400078e0206 */
[----:B------:R-:W-:-:S03]  /*11b0*/  IMAD.MOV.U32 R4, RZ, RZ, 0x1 ;  /* 0x00000001ff047424 */ /* 0x000fc600078e00ff */
[----:B------:R-:W-:Y:S02]  /*11c0*/  SEL R85, R84, R3, !P1 ;  /* 0x0000000354557207 */ /* 0x000fe40004800000 */
[----:B------:R-:W-:Y:S02]  /*11d0*/  PRMT R0, R4, 0x7610, R0 ;  /* 0x0000761004007816 */ /* 0x000fe40000000000 */
[----:B------:R-:W-:-:S07]  /*11e0*/  SEL R84, R3, R84, !P1 ;  /* 0x0000005403547207 */ /* 0x000fce0004800000 */
.L_x_9:
[----:B------:R-:W-:-:S08]  /*11f0*/  NOP ;  /* 0x0000000000007918 */ /* 0x000fd00000000000 */
[----:B------:R-:W0:Y:S02]  /*1200*/  USETMAXREG.TRY_ALLOC.CTAPOOL UP0, 0xe8 ;  /* 0x000000e8000079c8 */ /* 0x000e240008000600 */
[----:B0-----:R-:W-:-:S13]  /*1210*/  PLOP3.LUT P0, PT, PT, PT, UP0, 0x80, 0x0 ;  /* 0x000000000000781c */ /* 0x001fda0003f0f008 */
[----:B------:R-:W-:Y:S05]  /*1220*/  @!P0 BRA `(.L_x_9) ;  /* 0xfffffffc00f08947 */ /* 0x000fea000383ffff */
[----:B------:R-:W-:Y:S01]  /*1230*/  ULDC.64 UR4, c[0x0][0x598] ;  /* 0x0001660000047ab9 */ /* 0x000fe20000000a00 */
[----:B------:R-:W-:Y:S01]  /*1240*/  ULDC.64 UR36, c[0x0][0x208] ;  /* 0x0000820000247ab9 */ /* 0x000fe20000000a00 */
[----:B------:R-:W-:-:S04]  /*1250*/  ISETP.NE.U32.AND P0, PT, RZ, UR4, PT ;  /* 0x00000004ff007c0c */ /* 0x000fc8000bf05070 */
[----:B------:R-:W-:-:S13]  /*1260*/  ISETP.NE.AND.EX P0, PT, RZ, UR5, PT, P0 ;  /* 0x00000005ff007c0c */ /* 0x000fda000bf05300 */
[----:B------:R-:W-:Y:S05]  /*1270*/  @!P0 BRA `(.L_x_12) ;  /* 0x00000000001c8947 */ /* 0x000fea0003800000 */
[----:B------:R-:W0:Y:S02]  /*1280*/  LDC.64 R4, c[0x0][0x598] ;  /* 0x00016600ff047b82 */ /* 0x000e240000000a00 */
[----:B0-----:R-:W2:Y:S02]  /*1290*/  LDG.E.64 R4, desc[UR36][R4.64] ;  /* 0x0000002404047981 */ /* 0x001ea4000c1e1b00 */
[----:B--2---:R-:W-:-:S04]  /*12a0*/  ISETP.NE.U32.AND P0, PT, R4, RZ, PT ;  /* 0x000000ff0400720c */ /* 0x004fc80003f05070 */
[----:B------:R-:W-:-:S13]  /*12b0*/  ISETP.NE.AND.EX P0, PT, R5, RZ, PT, P0 ;  /* 0x000000ff0500720c */ /* 0x000fda0003f05300 */
[----:B------:R-:W-:Y:S05]  /*12c0*/  @!P0 BRA `(.L_x_12) ;  /* 0x0000000000088947 */ /* 0x000fea0003800000 */
[----:B------:R0:W5:Y:S01]  /*12d0*/  LD.E R80, desc[UR36][R4.64] ;  /* 0x0000002404507980 */ /* 0x000162000c101900 */
[----:B------:R-:W-:Y:S05]  /*12e0*/  BRA `(.L_x_13) ;  /* 0x0000000000247947 */ /* 0x000fea0003800000 */
.L_x_12:
[----:B------:R-:W-:Y:S02]  /*12f0*/  ULDC.64 UR4, c[0x0][0x588] ;  /* 0x0001620000047ab9 */ /* 0x000fe40000000a00 */
[----:B------:R-:W-:-:S04]  /*1300*/  ISETP.NE.U32.AND P0, PT, RZ, UR4, PT ;  /* 0x00000004ff007c0c */ /* 0x000fc8000bf05070 */
[----:B------:R-:W-:-:S13]  /*1310*/  ISETP.NE.AND.EX P0, PT, RZ, UR5, PT, P0 ;  /* 0x00000005ff007c0c */ /* 0x000fda000bf05300 */
[----:B------:R-:W-:Y:S05]  /*1320*/  @!P0 BRA `(.L_x_14) ;  /* 0x00000000000c8947 */ /* 0x000fea0003800000 */
[----:B------:R-:W0:Y:S02]  /*1330*/  LDC.64 R80, c[0x0][0x588] ;  /* 0x00016200ff507b82 */ /* 0x000e240000000a00 */
[----:B0-----:R1:W5:Y:S01]  /*1340*/  LDG.E R80, desc[UR36][R80.64] ;  /* 0x0000002450507981 */ /* 0x001362000c1e1900 */
[----:B------:R-:W-:Y:S05]  /*1350*/  BRA `(.L_x_13) ;  /* 0x0000000000087947 */ /* 0x000fea0003800000 */
.L_x_14:
[----:B------:R-:W-:Y:S02]  /*1360*/  ULDC UR4, c[0x0][0x580] ;  /* 0x0001600000047ab9 */ /* 0x000fe40000000800 */
[----:B------:R-:W-:-:S07]  /*1370*/  IMAD.U32 R80, RZ, RZ, UR4 ;  /* 0x00000004ff507e24 */ /* 0x000fce000f8e00ff */
.L_x_13:
[----:B------:R-:W-:Y:S02]  /*1380*/  ULDC.64 UR4, c[0x0][0x5a0] ;  /* 0x0001680000047ab9 */ /* 0x000fe40000000a00 */
[----:B------:R-:W-:-:S04]  /*1390*/  ISETP.NE.U32.AND P0, PT, RZ, UR4, PT ;  /* 0x00000004ff007c0c */ /* 0x000fc8000bf05070 */
[----:B------:R-:W-:-:S13]  /*13a0*/  ISETP.NE.AND.EX P0, PT, RZ, UR5, PT, P0 ;  /* 0x00000005ff007c0c */ /* 0x000fda000bf05300 */
[----:B------:R-:W-:Y:S05]  /*13b0*/  @!P0 BRA `(.L_x_15) ;  /* 0x00000000001c8947 */ /* 0x000fea0003800000 */
[----:B0-----:R-:W0:Y:S02]  /*13c0*/  LDC.64 R4, c[0x0][0x5a0] ;  /* 0x00016800ff047b82 */ /* 0x001e240000000a00 */
[----:B0-----:R-:W2:Y:S02]  /*13d0*/  LDG.E.64 R4, desc[UR36][R4.64] ;  /* 0x0000002404047981 */ /* 0x001ea4000c1e1b00 */
[----:B--2---:R-:W-:-:S04]  /*13e0*/  ISETP.NE.U32.AND P0, PT, R4, RZ, PT ;  /* 0x000000ff0400720c */ /* 0x004fc80003f05070 */
[----:B------:R-:W-:-:S13]  /*13f0*/  ISETP.NE.AND.EX P0, PT, R5, RZ, PT, P0 ;  /* 0x000000ff0500720c */ /* 0x000fda0003f05300 */
[----:B------:R-:W-:Y:S05]  /*1400*/  @!P0 BRA `(.L_x_15) ;  /* 0x0000000000088947 */ /* 0x000fea0003800000 */
[----:B-1----:R0:W5:Y:S01]  /*1410*/  LD.E R81, desc[UR36][R4.64] ;  /* 0x0000002404517980 */ /* 0x002162000c101900 */
[----:B------:R-:W-:Y:S05]  /*1420*/  BRA `(.L_x_16) ;  /* 0x0000000000247947 */ /* 0x000fea0003800000 */
.L_x_15:
[----:B------:R-:W-:Y:S02]  /*1430*/  ULDC.64 UR4, c[0x0][0x590] ;  /* 0x0001640000047ab9 */ /* 0x000fe40000000a00 */
[----:B------:R-:W-:-:S04]  /*1440*/  ISETP.NE.U32.AND P0, PT, RZ, UR4, PT ;  /* 0x00000004ff007c0c */ /* 0x000fc8000bf05070 */
[----:B------:R-:W-:-:S13]  /*1450*/  ISETP.NE.AND.EX P0, PT, RZ, UR5, PT, P0 ;  /* 0x00000005ff007c0c */ /* 0x000fda000bf05300 */
[----:B------:R-:W-:Y:S05]  /*1460*/  @!P0 BRA `(.L_x_17) ;  /* 0x00000000000c8947 */ /* 0x000fea0003800000 */
[----:B0-----:R-:W1:Y:S02]  /*1470*/  LDC.64 R4, c[0x0][0x590] ;  /* 0x00016400ff047b82 */ /* 0x001e640000000a00 */
[----:B-1----:R1:W5:Y:S01]  /*1480*/  LDG.E R81, desc[UR36][R4.64] ;  /* 0x0000002404517981 */ /* 0x002362000c1e1900 */
[----:B------:R-:W-:Y:S05]  /*1490*/  BRA `(.L_x_16) ;  /* 0x0000000000087947 */ /* 0x000fea0003800000 */
.L_x_17:
[----:B------:R-:W-:Y:S02]  /*14a0*/  ULDC UR4, c[0x0][0x584] ;  /* 0x0001610000047ab9 */ /* 0x000fe40000000800 */
[----:B-1----:R-:W-:-:S07]  /*14b0*/  IMAD.U32 R81, RZ, RZ, UR4 ;  /* 0x00000004ff517e24 */ /* 0x002fce000f8e00ff */
.L_x_16:
[----:B------:R-:W-:-:S13]  /*14c0*/  LOP3.LUT P0, RZ, R0, 0xff, RZ, 0xc0, !PT ;  /* 0x000000ff00ff7812 */ /* 0x000fda000780c0ff */
[----:B------:R-:W-:Y:S05]  /*14d0*/  @!P0 EXIT ;  /* 0x000000000000894d */ /* 0x000fea0003800000 */
[----:B------:R-:W-:Y:S01]  /*14e0*/  ULDC UR4, c[0x0][0x28c] ;  /* 0x0000a30000047ab9 */ /* 0x000fe20000000800 */
[----:B------:R-:W-:Y:S01]  /*14f0*/  LOP3.LUT R82, R19, 0x1, RZ, 0xfc, !PT ;  /* 0x0000000113527812 */ /* 0x000fe200078efcff */
[----:B------:R-:W-:Y:S01]  /*1500*/  UIADD3 UR4, UR4, 0xf, URZ ;  /* 0x0000000f04047890 */ /* 0x000fe2000fffe03f */
[----:B------:R-:W-:Y:S01]  /*1510*/  UMOV UR38, URZ ;  /* 0x0000003f00267c82 */ /* 0x000fe20008000000 */
[----:B------:R-:W-:Y:S02]  /*1520*/  UMOV UR39, URZ ;  /* 0x0000003f00277c82 */ /* 0x000fe40008000000 */
[----:B------:R-:W-:-:S04]  /*1530*/  USHF.R.S32.HI UR5, URZ, 0x1f, UR4 ;  /* 0x0000001f3f057899 */ /* 0x000fc80008011404 */
[----:B------:R-:W-:-:S04]  /*1540*/  ULEA.HI UR5, UR5, UR4, URZ, 0x4 ;  /* 0x0000000405057291 */ /* 0x000fc8000f8f203f */
[----:B------:R-:W-:-:S12]  /*1550*/  USHF.R.S32.HI UR40, URZ, 0x4, UR5 ;  /* 0x000000043f287899 */ /* 0x000fd80008011405 */
.L_x_147:
[----:B------:R-:W-:Y:S01]  /*1560*/  LOP3.LUT R0, R18, 0x80, RZ, 0xc0, !PT ;  /* 0x0000008012007812 */ /* 0x000fe200078ec0ff */
[----:B--2---:R-:W2:Y:S01]  /*1570*/  S2UR UR6, SR_CgaCtaId ;  /* 0x00000000000679c3 */ /* 0x004ea20000008800 */
[----:B------:R-:W-:Y:S02]  /*1580*/  UMOV UR41, 0x400 ;  /* 0x0000040000297882 */ /* 0x000fe40000000000 */
[----:B------:R-:W-:-:S06]  /*1590*/  SHF.R.U32.HI R0, RZ, 0x7, R0 ;  /* 0x00000007ff007819 */ /* 0x000fcc0000011600 */
[----:B---3--:R-:W3:Y:S01]  /*15a0*/  SHFL.IDX PT, R0, R0, RZ, 0x1f ;  /* 0x00001fff00007589 */ /* 0x008ee200000e0000 */
[----:B--2---:R-:W-:Y:S01]  /*15b0*/  ULEA UR41, UR6, UR41, 0x18 ;  /* 0x0000002906297291 */ /* 0x004fe2000f8ec03f */
[----:B---3--:R-:W-:-:S13]  /*15c0*/  R2UR UR4, R0 ;  /* 0x00000000000472ca */ /* 0x008fda00000e0000 */
[----:B------:R-:W-:-:S04]  /*15d0*/  ULEA.HI UR5, UR4, UR4, URZ, 0x1 ;  /* 0x0000000404057291 */ /* 0x000fc8000f8f083f */
[----:B------:R-:W-:-:S04]  /*15e0*/  ULOP3.LUT UR5, UR5, 0x1ffffe, URZ, 0xc0, !UPT ;  /* 0x001ffffe05057892 */ /* 0x000fc8000f8ec03f */
[----:B------:R-:W-:-:S03]  /*15f0*/  UIADD3 UR5, UR4, -UR5, URZ ;  /* 0x8000000504057290 */ /* 0x000fc6000fffe03f */
[----:B------:R-:W-:Y:S01]  /*1600*/  ULDC UR4, c[0x0][0x28c] ;  /* 0x0000a30000047ab9 */ /* 0x000fe20000000800 */
[----:B------:R-:W-:Y:S01]  /*1610*/  ULEA UR5, UR5, UR41, 0xb ;  /* 0x0000002905057291 */ /* 0x000fe2000f8e583f */
[----:B------:R-:W-:-:S03]  /*1620*/  ISETP.LT.AND P0, PT, RZ, UR4, PT ;  /* 0x00000004ff007c0c */ /* 0x000fc6000bf01270 */
[----:B------:R-:W-:-:S04]  /*1630*/  UIADD3 UR5, UR5, 0x300, URZ ;  /* 0x0000030005057890 */ /* 0x000fc8000fffe03f */
[----:B------:R-:W-:-:S04]  /*1640*/  USHF.R.U32.HI UR5, URZ, 0x4, UR5 ;  /* 0x000000043f057899 */ /* 0x000fc80008011605 */
[----:B------:R-:W-:Y:S02]  /*1650*/  ULOP3.LUT UR42, UR5, 0x3fff, URZ, 0xc0, !UPT ;  /* 0x00003fff052a7892 */ /* 0x000fe4000f8ec03f */
[----:B-1--45:R-:W-:Y:S10]  /*1660*/  @P0 BRA `(.L_x_18) ;  /* 0x0000000000400947 */ /* 0x032ff40003800000 */
[----:B------:R-:W-:Y:S01]  /*1670*/  MOV R0, 0x0 ;  /* 0x0000000000007802 */ /* 0x000fe20000000f00 */
[----:B------:R-:W-:Y:S01]  /*1680*/  ULDC.64 UR4, c[0x4][0x68] ;  /* 0x01001a0000047ab9 */ /* 0x000fe20000000a00 */
[----:B------:R-:W-:Y:S01]  /*1690*/  ULDC.64 UR6, c[0x4][0x8] ;  /* 0x0100020000067ab9 */ /* 0x000fe20000000a00 */
[----:B01----:R-:W-:Y:S01]  /*16a0*/  IMAD.U32 R4, RZ, RZ, UR4 ;  /* 0x00000004ff047e24 */ /* 0x003fe2000f8e00ff */
[----:B------:R0:W1:Y:S01]  /*16b0*/  LDC.64 R14, c[0x4][R0] ;  /* 0x01000000000e7b82 */ /* 0x0000620000000a00 */
[----:B------:R-:W-:Y:S01]  /*16c0*/  IMAD.U32 R5, RZ, RZ, UR5 ;  /* 0x00000005ff057e24 */ /* 0x000fe2000f8e00ff */
[----:B------:R-:W-:Y:S01]  /*16d0*/  ULDC.64 UR4, c[0x4][0x70] ;  /* 0x01001c0000047ab9 */ /* 0x000fe20000000a00 */
[----:B------:R-:W-:Y:S02]  /*16e0*/  IMAD.U32 R10, RZ, RZ, UR6 ;  /* 0x00000006ff0a7e24 */ /* 0x000fe4000f8e00ff */
[----:B------:R-:W-:Y:S02]  /*16f0*/  IMAD.U32 R6, RZ, RZ, UR4 ;  /* 0x00000004ff067e24 */ /* 0x000fe4000f8e00ff */
[----:B------:R-:W-:-:S02]  /*1700*/  IMAD.U32 R7, RZ, RZ, UR5 ;  /* 0x00000005ff077e24 */ /* 0x000fc4000f8e00ff */
[----:B------:R-:W-:Y:S02]  /*1710*/  IMAD.U32 R11, RZ, RZ, UR7 ;  /* 0x00000007ff0b7e24 */ /* 0x000fe4000f8e00ff */
[----:B------:R-:W-:Y:S02]  /*1720*/  IMAD.MOV.U32 R8, RZ, RZ, 0x1e1 ;  /* 0x000001e1ff087424 */ /* 0x000fe400078e00ff */
[----:B------:R-:W-:Y:S02]  /*1730*/  IMAD.MOV.U32 R12, RZ, RZ, 0x1 ;  /* 0x00000001ff0c7424 */ /* 0x000fe400078e00ff */
[----:B0-----:R-:W-:-:S07]  /*1740*/  IMAD.MOV.U32 R13, RZ, RZ, RZ ;  /* 0x000000ffff0d7224 */ /* 0x001fce00078e00ff */
[----:B------:R-:W-:-:S07]  /*1750*/  LEPC R20, `(.L_x_18) ;  /* 0x000000001014794e */ /* 0x000fce0000000000 */
[----:B-1---5:R-:W-:Y:S05]  /*1760*/  CALL.ABS.NOINC R14 ;  /* 0x000000000e007343 */ /* 0x022fea0003c00000 */
.L_x_18:
[----:B------:R-:W-:-:S13]  /*1770*/  ISETP.NE.AND P0, PT, R82, 0x3, PT ;  /* 0x000000035200780c */ /* 0x000fda0003f05270 */
[----:B------:R-:W-:Y:S05]  /*1780*/  @!P0 BRA `(.L_x_19) ;  /* 0x0000000000048947 */ /* 0x000fea0003800000 */
[----:B------:R-:W-:Y:S01]  /*1790*/  BPT.TRAP 0x1 ;  /* 0x000000040000795c */ /* 0x000fe20000300000 */
.L_x_19:
[----:B------:R-:W-:Y:S02]  /*17a0*/  IMAD.U32 R3, RZ, RZ, UR39 ;  /* 0x00000027ff037e24 */ /* 0x000fe4000f8e00ff */
[----:B------:R-:W-:-:S03]  /*17b0*/  IMAD.U32 R0, RZ, RZ, UR38 ;  /* 0x00000026ff007e24 */ /* 0x000fc6000f8e00ff */
[----:B------:R-:W-:Y:S02]  /*17c0*/  LEA R3, R3, UR41, 0x3 ;  /* 0x0000002903037c11 */ /* 0x000fe4000f8e18ff */
[----:B------:R-:W-:-:S04]  /*17d0*/  SHF.L.U32 R0, R0, 0x1f, RZ ;  /* 0x0000001f00007819 */ /* 0x000fc800000006ff */
[----:B------:R2:W3:Y:S01]  /*17e0*/  SYNCS.PHASECHK.TRANS64.TRYWAIT P1, [R3+URZ], R0 ;  /* 0x00000000030075a7 */ /* 0x0004e2000802017f */
[----:B------:R-:W-:Y:S05]  /*17f0*/  @!P0 BRA `(.L_x_20) ;  /* 0x0000000000048947 */ /* 0x000fea0003800000 */
[----:B------:R-:W-:Y:S01]  /*1800*/  BPT.TRAP 0x1 ;  /* 0x000000040000795c */ /* 0x000fe20000300000 */
.L_x_20:
[----:B---3--:R-:W-:Y:S05]  /*1810*/  @P1 BRA `(.L_x_21) ;  /* 0x0000000000081947 */ /* 0x008fea0003800000 */
[----:B------:R-:W3:Y:S02]  /*1820*/  SYNCS.PHASECHK.TRANS64.TRYWAIT P1, [R3+URZ], R0 ;  /* 0x00000000030075a7 */ /* 0x000ee4000802017f */
[----:B---3--:R-:W-:Y:S05]  /*1830*/  @!P1 BRA `(.L_x_22) ;  /* 0x0000007000209947 */ /* 0x008fea0003800000 */
.L_x_21:
[----:B------:R-:W-:-:S04]  /*1840*/  UISETP.LT.AND UP0, UPT, UR40, 0x1, UPT ;  /* 0x000000012800788c */ /* 0x000fc8000bf01270 */
[----:B------:R-:W-:-:S06]  /*1850*/  USEL UR4, UR40, 0x1, UP0 ;  /* 0x0000000128047887 */ /* 0x000fcc0008000000 */
[----:B--23--:R-:W-:Y:S01]  /*1860*/  IMAD.U32 R0, RZ, RZ, UR4 ;  /* 0x00000004ff007e24 */ /* 0x00cfe2000f8e00ff */
[----:B------:R-:W-:Y:S05]  /*1870*/  WARPSYNC.ALL ;  /* 0x0000000000007948 */ /* 0x000fea0003800000 */
[----:B------:R-:W-:-:S04]  /*1880*/  IADD3 R0, -R0, UR40, RZ ;  /* 0x0000002800007c10 */ /* 0x000fc8000fffe1ff */
[----:B------:R-:W-:Y:S01]  /*1890*/  ISETP.GE.AND P1, PT, R0, 0x1, PT ;  /* 0x000000010000780c */ /* 0x000fe20003f26270 */
[----:B------:R-:W-:Y:S01]  /*18a0*/  UIADD3 UR5, UR41, 0x1e300, URZ ;  /* 0x0001e30029057890 */ /* 0x000fe2000fffe03f */
[----:B------:R-:W-:Y:S01]  /*18b0*/  WARPGROUP.ARRIVE ;  /* 0x00000000000079c5 */ /* 0x000fe20000000000 */
[----:B------:R-:W-:Y:S02]  /*18c0*/  ULOP3.LUT UR4, UR42, 0x10000, URZ, 0xfc, !UPT ;  /* 0x000100002a047892 */ /* 0x000fe4000f8efc3f */
[----:B------:R-:W-:Y:S02]  /*18d0*/  USHF.R.U32.HI UR5, URZ, 0x4, UR5 ;  /* 0x000000043f057899 */ /* 0x000fe40008011605 */
[----:B------:R-:W-:Y:S02]  /*18e0*/  ULEA UR8, UR39, UR4, 0x8 ;  /* 0x0000000427087291 */ /* 0x000fe4000f8e403f */
[----:B------:R-:W-:Y:S01]  /*18f0*/  ULOP3.LUT UR5, UR5, 0x3fff, URZ, 0xc0, !UPT ;  /* 0x00003fff05057892 */ /* 0x000fe2000f8ec03f */
[----:B------:R-:W-:Y:S01]  /*1900*/  UMOV UR9, 0xc0000010 ;  /* 0xc000001000097882 */ /* 0x000fe20000000000 */
[----:B------:R-:W-:-:S02]  /*1910*/  UMOV UR11, 0xc0000010 ;  /* 0xc0000010000b7882 */ /* 0x000fc40000000000 */
[----:B------:R-:W-:Y:S01]  /*1920*/  ULOP3.LUT UR5, UR5, 0x10000, URZ, 0xfc, !UPT ;  /* 0x0001000005057892 */ /* 0x000fe2000f8efc3f */
[----:B------:R-:W-:Y:S01]  /*1930*/  UMOV UR16, UR8 ;  /* 0x0000000800107c82 */ /* 0x000fe20008000000 */
[----:B------:R-:W-:Y:S02]  /*1940*/  UMOV UR17, UR9 ;  /* 0x0000000900117c82 */ /* 0x000fe40008000000 */
[----:B------:R-:W-:Y:S01]  /*1950*/  UIMAD UR10, UR39, 0xe0, UR5 ;  /* 0x000000e0270a78a4 */ /* 0x000fe2000f8e0205 */
[----:B------:R-:W-:Y:S01]  /*1960*/  UMOV UR19, 0xc0000010 ;  /* 0xc000001000137882 */ /* 0x000fe20000000000 */
[----:B------:R-:W-:Y:S02]  /*1970*/  UMOV UR20, UR8 ;  /* 0x0000000800147c82 */ /* 0x000fe40008000000 */
[----:B------:R-:W-:Y:S02]  /*1980*/  UIADD3 UR18, UR10, 0x20, URZ ;  /* 0x000000200a127890 */ /* 0x000fe4000fffe03f */
[----:B------:R-:W-:Y:S01]  /*1990*/  UIADD3 UR22, UR10, 0x40, URZ ;  /* 0x000000400a167890 */ /* 0x000fe2000fffe03f */
[----:B------:R-:W-:-:S02]  /*19a0*/  UMOV UR21, UR9 ;  /* 0x0000000900157c82 */ /* 0x000fc40008000000 */
[----:B------:R-:W-:Y:S01]  /*19b0*/  HGMMA.64x16x16.F32.BF16 R72, gdesc[UR8], RZ, !UPT, gsb0 ;  /* 0x00200000084879f0 */ /* 0x000fe2000c0018ff */
[----:B------:R-:W-:Y:S01]  /*19c0*/  UMOV UR23, 0xc0000010 ;  /* 0xc000001000177882 */ /* 0x000fe20000000000 */
[----:B------:R-:W-:Y:S01]  /*19d0*/  UIADD3 UR14, UR10, 0x60, URZ ;  /* 0x000000600a0e7890 */ /* 0x000fe2000fffe03f */
[----:B------:R-:W-:Y:S01]  /*19e0*/  UMOV UR12, UR8 ;  /* 0x00000008000c7c82 */ /* 0x000fe20008000000 */
[----:B------:R-:W-:Y:S01]  /*19f0*/  UMOV UR13, UR9 ;  /* 0x00000009000d7c82 */ /* 0x000fe20008000000 */
[----:B------:R-:W-:Y:S01]  /*1a00*/  UMOV UR15, 0xc0000010 ;  /* 0xc0000010000f7882 */ /* 0x000fe20000000000 */
[----:B------:R-:W-:Y:S02]  /*1a10*/  UIADD3 UR6, UR10, 0x80, URZ ;  /* 0x000000800a067890 */ /* 0x000fe4000fffe03f */
[----:B------:R-:W-:Y:S01]  /*1a20*/  UIADD3 UR7, UR10, 0xa0, URZ ;  /* 0x000000a00a077890 */ /* 0x000fe2000fffe03f */
[----:B------:R-:W-:Y:S01]  /*1a30*/  UMOV UR11, 0xc0000010 ;  /* 0xc0000010000b7882 */ /* 0x000fe20000000000 */
[----:B------:R-:W-:-:S02]  /*1a40*/  WARPGROUP.DEPBAR.LE gsb0, 0x0 ;  /* 0x00008000000079c5 */ /* 0x000fc40000010000 */
[----:B------:R-:W-:-:S06]  /*1a50*/  WARPGROUP.ARRIVE ;  /* 0x00000000000079c5 */ /* 0x000fcc0000000000 */
[----:B------:R-:W-:Y:S03]  /*1a60*/  HGMMA.64x16x16.F32.BF16 R64, gdesc[UR16], RZ, !UPT, gsb0 ;  /* 0x00200000104079f0 */ /* 0x000fe6000c0018ff */
[----:B------:R-:W-:Y:S02]  /*1a70*/  WARPGROUP.DEPBAR.LE gsb0, 0x0 ;  /* 0x00008000000079c5 */ /* 0x000fe40000010000 */
[----:B------:R-:W-:-:S06]  /*1a80*/  WARPGROUP.ARRIVE ;  /* 0x00000000000079c5 */ /* 0x000fcc0000000000 */
[----:B------:R-:W-:Y:S03]  /*1a90*/  HGMMA.64x16x16.F32.BF16 R56, gdesc[UR20], RZ, !UPT, gsb0 ;  /* 0x00200000143879f0 */ /* 0x000fe6000c0018ff */
[----:B------:R-:W-:Y:S02]  /*1aa0*/  WARPGROUP.DEPBAR.LE gsb0, 0x0 ;  /* 0x00008000000079c5 */ /* 0x000fe40000010000 */
[----:B------:R-:W-:-:S06]  /*1ab0*/  WARPGROUP.ARRIVE ;  /* 0x00000000000079c5 */ /* 0x000fcc0000000000 */
[----:B------:R-:W-:Y:S01]  /*1ac0*/  HGMMA.64x16x16.F32.BF16 R48, gdesc[UR12], RZ, !UPT, gsb0 ;  /* 0x002000000c3079f0 */ /* 0x000fe2000c0018ff */
[----:B------:R-:W-:-:S03]  /*1ad0*/  UIADD3 UR12, UR10, 0xc0, URZ ;  /* 0x000000c00a0c7890 */ /* 0x000fc6000fffe03f */
[----:B------:R-:W-:Y:S01]  /*1ae0*/  UMOV UR10, UR6 ;  /* 0x00000006000a7c82 */ /* 0x000fe20008000000 */
[----:B------:R-:W-:Y:S02]  /*1af0*/  WARPGROUP.DEPBAR.LE gsb0, 0x0 ;  /* 0x00008000000079c5 */ /* 0x000fe40000010000 */
[----:B------:R-:W-:-:S06]  /*1b00*/  WARPGROUP.ARRIVE ;  /* 0x00000000000079c5 */ /* 0x000fcc0000000000 */
[----:B------:R-:W-:Y:S01]  /*1b10*/  HGMMA.64x16x16.F32.BF16 R40, gdesc[UR8], RZ, !UPT, gsb0 ;  /* 0x00200000082879f0 */ /* 0x000fe2000c0018ff */
[----:B------:R-:W-:Y:S01]  /*1b20*/  UMOV UR10, UR7 ;  /* 0x00000007000a7c82 */ /* 0x000fe20008000000 */
[----:B------:R-:W-:Y:S01]  /*1b30*/  UMOV UR11, 0xc0000010 ;  /* 0xc0000010000b7882 */ /* 0x000fe20000000000 */
[----:B------:R-:W-:Y:S02]  /*1b40*/  WARPGROUP.DEPBAR.LE gsb0, 0x0 ;  /* 0x00008000000079c5 */ /* 0x000fe40000010000 */
[----:B------:R-:W-:-:S06]  /*1b50*/  WARPGROUP.ARRIVE ;  /* 0x00000000000079c5 */ /* 0x000fcc0000000000 */
[----:B------:R-:W-:Y:S01]  /*1b60*/  HGMMA.64x16x16.F32.BF16 R32, gdesc[UR8], RZ, !UPT, gsb0 ;  /* 0x00200000082079f0 */ /* 0x000fe2000c0018ff */
[----:B------:R-:W-:Y:S01]  /*1b70*/  UMOV UR10, UR12 ;  /* 0x0000000c000a7c82 */ /* 0x000fe20008000000 */
[----:B------:R-:W-:Y:S01]  /*1b80*/  UMOV UR11, 0xc0000010 ;  /* 0xc0000010000b7882 */ /* 0x000fe20000000000 */
[----:B------:R-:W-:Y:S02]  /*1b90*/  WARPGROUP.DEPBAR.LE gsb0, 0x0 ;  /* 0x00008000000079c5 */ /* 0x000fe40000010000 */
[----:B------:R-:W-:-:S06]  /*1ba0*/  WARPGROUP.ARRIVE ;  /* 0x00000000000079c5 */ /* 0x000fcc0000000000 */
[----:B------:R-:W-:Y:S03]  /*1bb0*/  HGMMA.64x16x16.F32.BF16 R24, gdesc[UR8], RZ, !UPT, gsb0 ;  /* 0x00200000081879f0 */ /* 0x000fe6000c0018ff */
[----:B------:R-:W-:Y:S02]  /*1bc0*/  WARPGROUP.DEPBAR.LE gsb0, 0x0 ;  /* 0x00008000000079c5 */ /* 0x000fe40000010000 */
[----:B------:R-:W-:Y:S05]  /*1bd0*/  @!P1 BRA `(.L_x_23) ;  /* 0x00000004004c9947 */ /* 0x000fea0003800000 */
[----:B------:R-:W-:Y:S01]  /*1be0*/  UIADD3 UR6, UR39, 0x1, URZ ;  /* 0x0000000127067890 */ /* 0x000fe2000fffe03f */
[----:B------:R-:W-:Y:S02]  /*1bf0*/  IMAD.MOV.U32 R3, RZ, RZ, R0 ;  /* 0x000000ffff037224 */ /* 0x000fe400078e0000 */
[----:B01----:R-:W-:Y:S01]  /*1c00*/  IMAD.U32 R4, RZ, RZ, UR39 ;  /* 0x00000027ff047e24 */ /* 0x003fe2000f8e00ff */
[----:B------:R-:W-:-:S04]  /*1c10*/  UISETP.NE.AND UP0, UPT, UR6, 0x1e, UPT ;  /* 0x0000001e0600788c */ /* 0x000fc8000bf05270 */
[----:B------:R-:W-:Y:S02]  /*1c20*/  USEL UR7, URZ, 0x1, UP0 ;  /* 0x000000013f077887 */ /* 0x000fe40008000000 */
[----:B------:R-:W-:Y:S02]  /*1c30*/  USEL UR6, UR6, URZ, UP0 ;  /* 0x0000003f06067287 */ /* 0x000fe40008000000 */
[----:B------:R-:W-:-:S06]  /*1c40*/  ULOP3.LUT UR7, UR38, UR7, URZ, 0x3c, !UPT ;  /* 0x0000000726077292 */ /* 0x000fcc000f8e3c3f */
[----:B------:R-:W-:-:S07]  /*1c50*/  IMAD.U32 R7, RZ, RZ, UR7 ;  /* 0x00000007ff077e24 */ /* 0x000fce000f8e00ff */
.L_x_30:
[----:B------:R-:W-:Y:S05]  /*1c60*/  @!P0 BRA `(.L_x_24) ;  /* 0x0000000000048947 */ /* 0x000fea0003800000 */
[----:B------:R-:W-:Y:S01]  /*1c70*/  BPT.TRAP 0x1 ;  /* 0x000000040000795c */ /* 0x000fe20000300000 */
.L_x_24:
[----:B------:R-:W-:Y:S01]  /*1c80*/  ULEA UR7, UR6, UR41, 0x3 ;  /* 0x0000002906077291 */ /* 0x000fe2000f8e183f */
[----:B------:R-:W-:-:S08]  /*1c90*/  SHF.L.U32 R5, R7, 0x1f, RZ ;  /* 0x0000001f07057819 */ /* 0x000fd000000006ff */
[----:B------:R0:W1:Y:S01]  /*1ca0*/  SYNCS.PHASECHK.TRANS64.TRYWAIT P1, [UR7], R5 ;  /* 0x00000005ff0075a7 */ /* 0x0000620008020147 */
[----:B------:R-:W-:Y:S05]  /*1cb0*/  @!P0 BRA `(.L_x_25) ;  /* 0x0000000000048947 */ /* 0x000fea0003800000 */
[----:B------:R-:W-:Y:S01]  /*1cc0*/  BPT.TRAP 0x1 ;  /* 0x000000040000795c */ /* 0x000fe20000300000 */
.L_x_25:
[----:B-1----:R-:W-:Y:S05]  /*1cd0*/  @P1 BRA `(.L_x_26) ;  /* 0x0000000000081947 */ /* 0x002fea0003800000 */
[----:B------:R-:W1:Y:S02]  /*1ce0*/  SYNCS.PHASECHK.TRANS64.TRYWAIT P1, [UR7], R5 ;  /* 0x00000005ff0075a7 */ /* 0x000e640008020147 */
[----:B-1----:R-:W-:Y:S05]  /*1cf0*/  @!P1 BRA `(.L_x_27) ;  /* 0x0000006c00049947 */ /* 0x002fea0003800000 */
.L_x_26:
[----:B------:R-:W-:Y:S01]  /*1d00*/  ULEA UR8, UR6, UR4, 0x8 ;  /* 0x0000000406087291 */ /* 0x000fe2000f8e403f */
[----:B------:R-:W-:Y:S01]  /*1d10*/  WARPGROUP.ARRIVE ;  /* 0x00000000000079c5 */ /* 0x000fe20000000000 */
[----:B------:R-:W-:Y:S01]  /*1d20*/  UIMAD UR7, UR6, 0xe0, UR5 ;  /* 0x000000e0060778a4 */ /* 0x000fe2000f8e0205 */
[----:B------:R-:W-:Y:S01]  /*1d30*/  UMOV UR9, 0xc0000010 ;  /* 0xc000001000097882 */ /* 0x000fe20000000000 */
[----:B------:R-:W-:Y:S02]  /*1d40*/  UMOV UR11, 0xc0000010 ;  /* 0xc0000010000b7882 */ /* 0x000fe40000000000 */
[----:B------:R-:W-:Y:S02]  /*1d50*/  UIADD3 UR12, UR7, 0x20, URZ ;  /* 0x00000020070c7890 */ /* 0x000fe4000fffe03f */
[----:B------:R-:W-:Y:S02]  /*1d60*/  UIADD3 UR13, UR7, 0x40, URZ ;  /* 0x00000040070d7890 */ /* 0x000fe4000fffe03f */
[----:B------:R-:W-:Y:S01]  /*1d70*/  UMOV UR10, UR7 ;  /* 0x00000007000a7c82 */ /* 0x000fe20008000000 */
[----:B------:R-:W-:Y:S01]  /*1d80*/  UIADD3 UR14, UR7, 0x60, URZ ;  /* 0x00000060070e7890 */ /* 0x000fe2000fffe03f */
[----:B------:R-:W-:Y:S01]  /*1d90*/  HGMMA.64x16x16.F32.BF16 R72, gdesc[UR8], R72, gsb0 ;  /* 0x00200000084879f0 */ /* 0x000fe20008001848 */
[----:B------:R-:W-:Y:S01]  /*1da0*/  UMOV UR10, UR12 ;  /* 0x0000000c000a7c82 */ /* 0x000fe20008000000 */
[----:B------:R-:W-:Y:S01]  /*1db0*/  UMOV UR11, 0xc0000010 ;  /* 0xc0000010000b7882 */ /* 0x000fe20000000000 */
[----:B------:R-:W-:Y:S01]  /*1dc0*/  UIADD3 UR12, UR7, 0x80, URZ ;  /* 0x00000080070c7890 */ /* 0x000fe2000fffe03f */
[----:B------:R-:W-:-:S02]  /*1dd0*/  WARPGROUP.DEPBAR.LE gsb0, 0x0 ;  /* 0x00008000000079c5 */ /* 0x000fc40000010000 */
[----:B------:R-:W-:-:S06]  /*1de0*/  WARPGROUP.ARRIVE ;  /* 0x00000000000079c5 */ /* 0x000fcc0000000000 */
[----:B------:R-:W-:Y:S01]  /*1df0*/  HGMMA.64x16x16.F32.BF16 R64, gdesc[UR8], R64, gsb0 ;  /* 0x00200000084079f0 */ /* 0x000fe20008001840 */
[----:B------:R-:W-:Y:S01]  /*1e00*/  UMOV UR10, UR13 ;  /* 0x0000000d000a7c82 */ /* 0x000fe20008000000 */
[----:B------:R-:W-:Y:S01]  /*1e10*/  UMOV UR11, 0xc0000010 ;  /* 0xc0000010000b7882 */ /* 0x000fe20000000000 */
[----:B------:R-:W-:Y:S02]  /*1e20*/  UIADD3 UR13, UR7, 0xa0, URZ ;  /* 0x000000a0070d7890 */ /* 0x000fe4000fffe03f */
[----:B------:R-:W-:Y:S01]  /*1e30*/  UIADD3 UR7, UR7, 0xc0, URZ ;  /* 0x000000c007077890 */ /* 0x000fe2000fffe03f */
[----:B------:R-:W-:Y:S02]  /*1e40*/  WARPGROUP.DEPBAR.LE gsb0, 0x0 ;  /* 0x00008000000079c5 */ /* 0x000fe40000010000 */
[----:B------:R-:W-:-:S06]  /*1e50*/  WARPGROUP.ARRIVE ;  /* 0x00000000000079c5 */ /* 0x000fcc0000000000 */
[----:B------:R-:W-:Y:S01]  /*1e60*/  HGMMA.64x16x16.F32.BF16 R56, gdesc[UR8], R56, gsb0 ;  /* 0x00200000083879f0 */ /* 0x000fe20008001838 */
[----:B------:R-:W-:Y:S01]  /*1e70*/  UMOV UR10, UR14 ;  /* 0x0000000e000a7c82 */ /* 0x000fe20008000000 */
[----:B------:R-:W-:Y:S01]  /*1e80*/  UMOV UR11, 0xc0000010 ;  /* 0xc0000010000b7882 */ /* 0x000fe20000000000 */
        /* <DEDUP_REMOVED lines=17> */
[----:B------:R-:W-:Y:S03]  /*1fa0*/  HGMMA.64x16x16.F32.BF16 R24, gdesc[UR8], R24, gsb0 ;  /* 0x00200000081879f0 */ /* 0x000fe60008001818 */
[----:B------:R-:W-:Y:S02]  /*1fb0*/  WARPGROUP.DEPBAR.LE gsb0, 0x0 ;  /* 0x00008000000079c5 */ /* 0x000fe40000010000 */
[----:B------:R-:W-:Y:S05]  /*1fc0*/  @!P0 BRA `(.L_x_28) ;  /* 0x0000000000048947 */ /* 0x000fea0003800000 */
[----:B------:R-:W-:Y:S01]  /*1fd0*/  BPT.TRAP 0x1 ;  /* 0x000000040000795c */ /* 0x000fe20000300000 */
.L_x_28:
[----:B------:R-:W-:-:S13]  /*1fe0*/  ISETP.NE.AND P1, PT, R22, RZ, PT ;  /* 0x000000ff1600720c */ /* 0x000fda0003f25270 */
[----:B01----:R-:W-:-:S05]  /*1ff0*/  @P1 LEA R5, R4, UR41, 0x3 ;  /* 0x0000002904051c11 */ /* 0x003fca000f8e18ff */
[----:B------:R-:W-:-:S05]  /*2000*/  @P1 VIADD R6, R5, 0xf0 ;  /* 0x000000f005061836 */ /* 0x000fca0000000000 */
[----:B------:R-:W-:-:S04]  /*2010*/  @P1 PRMT R6, R23, 0x654, R6 ;  /* 0x0000065417061816 */ /* 0x000fc80000000006 */
[----:B------:R0:W-:Y:S01]  /*2020*/  @P1 SYNCS.ARRIVE.TRANS64.RED.A1T0 RZ, [R6+URZ], RZ ;  /* 0x000000ff06ff19a7 */ /* 0x0001e2000810043f */
[----:B------:R-:W-:-:S13]  /*2030*/  ISETP.GT.U32.AND P1, PT, R19, 0x1, PT ;  /* 0x000000011300780c */ /* 0x000fda0003f24070 */
[----:B0-----:R-:W-:Y:S05]  /*2040*/  @P1 BRA `(.L_x_29) ;  /* 0x0000000000041947 */ /* 0x001fea0003800000 */
[----:B------:R-:W-:Y:S01]  /*2050*/  BPT.TRAP 0x1 ;  /* 0x000000040000795c */ /* 0x000fe20000300000 */
.L_x_29:
[----:B------:R-:W-:Y:S01]  /*2060*/  UIADD3 UR6, UR6, 0x1, URZ ;  /* 0x0000000106067890 */ /* 0x000fe2000fffe03f */
[C---:B------:R-:W-:Y:S01]  /*2070*/  ISETP.GT.AND P2, PT, R3.reuse, 0x1, PT ;  /* 0x000000010300780c */ /* 0x040fe20003f44270 */
[----:B------:R-:W-:Y:S02]  /*2080*/  VIADD R4, R4, 0x1 ;  /* 0x0000000104047836 */ /* 0x000fe40000000000 */
[----:B------:R-:W-:Y:S01]  /*2090*/  UISETP.NE.AND UP0, UPT, UR6, 0x1e, UPT ;  /* 0x0000001e0600788c */ /* 0x000fe2000bf05270 */
[----:B------:R-:W-:Y:S02]  /*20a0*/  VIADD R3, R3, 0xffffffff ;  /* 0xffffffff03037836 */ /* 0x000fe40000000000 */
[C---:B------:R-:W-:Y:S01]  /*20b0*/  ISETP.NE.AND P1, PT, R4.reuse, 0x1e, PT ;  /* 0x0000001e0400780c */ /* 0x040fe20003f25270 */
[----:B------:R-:W-:Y:S02]  /*20c0*/  USEL UR7, URZ, 0x1, UP0 ;  /* 0x000000013f077887 */ /* 0x000fe40008000000 */
[----:B------:R-:W-:Y:S01]  /*20d0*/  USEL UR6, UR6, URZ, UP0 ;  /* 0x0000003f06067287 */ /* 0x000fe20008000000 */
[----:B------:R-:W-:-:S03]  /*20e0*/  SEL R4, R4, RZ, P1 ;  /* 0x000000ff04047207 */ /* 0x000fc60000800000 */
[----:B------:R-:W-:Y:S01]  /*20f0*/  LOP3.LUT R7, R7, UR7, RZ, 0x3c, !PT ;  /* 0x0000000707077c12 */ /* 0x000fe2000f8e3cff */
[----:B------:R-:W-:Y:S07]  /*2100*/  @P2 BRA `(.L_x_30) ;  /* 0xfffffff800d42947 */ /* 0x000fee000383ffff */
.L_x_23:
[----:B------:R-:W2:Y:S02]  /*2110*/  LDC R3, c[0x0][0x28c] ;  /* 0x0000a300ff037b82 */ /* 0x000ea40000000800 */
[----:B--2---:R-:W-:-:S13]  /*2120*/  ISETP.GE.AND P1, PT, R3, 0x1, PT ;  /* 0x000000010300780c */ /* 0x004fda0003f26270 */
[----:B------:R-:W-:Y:S05]  /*2130*/  @!P1 BRA `(.L_x_31) ;  /* 0x0000000000389947 */ /* 0x000fea0003800000 */
[----:B------:R-:W-:Y:S05]  /*2140*/  @!P0 BRA `(.L_x_32) ;  /* 0x0000000000048947 */ /* 0x000fea0003800000 */
[----:B------:R-:W-:Y:S01]  /*2150*/  BPT.TRAP 0x1 ;  /* 0x000000040000795c */ /* 0x000fe20000300000 */
.L_x_32:
[----:B------:R-:W-:-:S13]  /*2160*/  ISETP.NE.AND P0, PT, R22, RZ, PT ;  /* 0x000000ff1600720c */ /* 0x000fda0003f05270 */
[----:B------:R-:W-:-:S04]  /*2170*/  @P0 VIADD R0, R0, UR39 ;  /* 0x0000002700000c36 */ /* 0x000fc80008000000 */
[----:B01----:R-:W-:-:S05]  /*2180*/  @P0 IMAD.WIDE.U32 R4, R0, -0x77777777, RZ ;  /* 0x8888888900040825 */ /* 0x003fca00078e00ff */
[----:B------:R-:W-:-:S05]  /*2190*/  @P0 SHF.R.U32.HI R5, RZ, 0x4, R5 ;  /* 0x00000004ff050819 */ /* 0x000fca0000011605 */
[----:B------:R-:W-:-:S05]  /*21a0*/  @P0 IMAD R0, R5, -0x1e, R0 ;  /* 0xffffffe205000824 */ /* 0x000fca00078e0200 */
[----:B------:R-:W-:-:S05]  /*21b0*/  @P0 LEA R0, R0, UR41, 0x3 ;  /* 0x0000002900000c11 */ /* 0x000fca000f8e18ff */
[----:B------:R-:W-:-:S05]  /*21c0*/  @P0 VIADD R0, R0, 0xf0 ;  /* 0x000000f000000836 */ /* 0x000fca0000000000 */
[----:B------:R-:W-:-:S04]  /*21d0*/  @P0 PRMT R0, R23, 0x654, R0 ;  /* 0x0000065417000816 */ /* 0x000fc80000000000 */
[----:B------:R2:W-:Y:S01]  /*21e0*/  @P0 SYNCS.ARRIVE.TRANS64.RED.A1T0 RZ, [R0+URZ], RZ ;  /* 0x000000ff00ff09a7 */ /* 0x0005e2000810043f */
[----:B------:R-:W-:-:S13]  /*21f0*/  ISETP.GT.U32.AND P0, PT, R19, 0x1, PT ;  /* 0x000000011300780c */ /* 0x000fda0003f04070 */
[----:B--2---:R-:W-:Y:S05]  /*2200*/  @P0 BRA `(.L_x_31) ;  /* 0x0000000000040947 */ /* 0x004fea0003800000 */
[----:B------:R-:W-:Y:S01]  /*2210*/  BPT.TRAP 0x1 ;  /* 0x000000040000795c */ /* 0x000fe20000300000 */
.L_x_31:
[----:B------:R-:W2:Y:S01]  /*2220*/  LDC R6, c[0x0][0x288] ;  /* 0x0000a200ff067b82 */ /* 0x000ea20000000800 */
[--C-:B------:R-:W-:Y:S01]  /*2230*/  SHF.R.U32.HI R0, RZ, 0x2, R18.reuse ;  /* 0x00000002ff007819 */ /* 0x100fe20000011612 */
[----:B------:R-:W-:Y:S01]  /*2240*/  IMAD R85, R85, 0x70, RZ ;  /* 0x0000007055557824 */ /* 0x000fe200078e02ff */
[----:B01----:R-:W-:Y:S01]  /*2250*/  SHF.R.U32.HI R5, RZ, 0x7, R18 ;  /* 0x00000007ff057819 */ /* 0x003fe20000011612 */
[----:B------:R-:W-:Y:S01]  /*2260*/  UIADD3 UR39, UR40, UR39, URZ ;  /* 0x0000002728277290 */ /* 0x000fe2000fffe03f */
[----:B------:R-:W-:Y:S01]  /*2270*/  LOP3.LUT R3, R0, 0x7, RZ, 0xc0, !PT ;  /* 0x0000000700037812 */ /* 0x000fe200078ec0ff */
[C---:B------:R-:W-:Y:S01]  /*2280*/  IMAD.SHL.U32 R12, R18.reuse, 0x2, RZ ;  /* 0x00000002120c7824 */ /* 0x040fe200078e00ff */
[----:B------:R-:W-:Y:S01]  /*2290*/  LOP3.LUT R0, R5, 0x1, RZ, 0xc0, !PT ;  /* 0x0000000105007812 */ /* 0x000fe200078ec0ff */
[----:B------:R-:W-:Y:S01]  /*22a0*/  UISETP.GT.U32.AND UP0, UPT, UR39, 0x1d, UPT ;  /* 0x0000001d2700788c */ /* 0x000fe2000bf04070 */
[C---:B------:R-:W-:Y:S01]  /*22b0*/  LOP3.LUT R4, R18.reuse, 0x60, RZ, 0xc0, !PT ;  /* 0x0000006012047812 */ /* 0x040fe200078ec0ff */
[----:B------:R-:W-:Y:S01]  /*22c0*/  ULDC UR7, c[0x0][0x284] ;  /* 0x0000a10000077ab9 */ /* 0x000fe20000000800 */
[----:B------:R-:W-:Y:S01]  /*22d0*/  LOP3.LUT R5, R18, 0x3, RZ, 0xc0, !PT ;  /* 0x0000000312057812 */ /* 0x000fe200078ec0ff */
[----:B------:R-:W-:Y:S01]  /*22e0*/  IMAD.SHL.U32 R8, R0, 0x40, RZ ;  /* 0x0000004000087824 */ /* 0x000fe200078e00ff */
[----:B------:R-:W-:Y:S01]  /*22f0*/  SHF.R.U32.HI R4, RZ, 0x1, R4 ;  /* 0x00000001ff047819 */ /* 0x000fe20000011604 */
[----:B------:R-:W-:Y:S01]  /*2300*/  UISETP.LT.U32.AND UP0, UPT, UR40, 0x1e, UP0 ;  /* 0x0000001e2800788c */ /* 0x000fe20008701070 */
[----:B------:R-:W-:Y:S01]  /*2310*/  SHF.R.S32.HI R15, RZ, 0x1f, R83 ;  /* 0x0000001fff0f7819 */ /* 0x000fe20000011453 */
[----:B------:R-:W-:Y:S01]  /*2320*/  UISETP.GE.U32.AND UP1, UPT, UR40, 0x1e, UPT ;  /* 0x0000001e2800788c */ /* 0x000fe2000bf26070 */
[--C-:B------:R-:W-:Y:S01]  /*2330*/  IADD3 R7, RZ, -R4, -R3.reuse ;  /* 0x80000004ff077210 */ /* 0x100fe20007ffe803 */
[----:B------:R-:W-:Y:S01]  /*2340*/  ULDC.64 UR8, c[0x0][0x5d0] ;  /* 0x0001740000087ab9 */ /* 0x000fe20000000a00 */
[----:B------:R-:W-:Y:S01]  /*2350*/  LOP3.LUT R3, R8, 0x40, R3, 0xe2, !PT ;  /* 0x0000004008037812 */ /* 0x000fe200078ee203 */
[----:B------:R-:W-:Y:S01]  /*2360*/  UIMAD.WIDE.U32 UR4, UR39, -0x77777777, URZ ;  /* 0x88888889270478a5 */ /* 0x000fe2000f8e003f */
[C---:B------:R-:W-:Y:S01]  /*2370*/  LOP3.LUT R12, R85.reuse, 0x6, R12, 0xf8, !PT ;  /* 0x00000006550c7812 */ /* 0x040fe200078ef80c */
[----:B------:R-:W-:Y:S01]  /*2380*/  USEL UR6, URZ, 0x1, !UP0 ;  /* 0x000000013f067887 */ /* 0x000fe2000c000000 */
[C---:B------:R-:W-:Y:S01]  /*2390*/  IMAD.WIDE R10, R84.reuse, 0x80, RZ ;  /* 0x00000080540a7825 */ /* 0x040fe200078e02ff */
[----:B--2---:R-:W-:Y:S01]  /*23a0*/  ISETP.GE.AND P0, PT, R85, R6, PT ;  /* 0x000000065500720c */ /* 0x004fe20003f06270 */
[----:B------:R-:W-:Y:S01]  /*23b0*/  USHF.R.U32.HI UR4, URZ, 0x4, UR5 ;  /* 0x000000043f047899 */ /* 0x000fe20008011605 */
[----:B------:R-:W-:Y:S01]  /*23c0*/  SHF.R.S32.HI R13, RZ, 0x1f, R12 ;  /* 0x0000001fff0d7819 */ /* 0x000fe2000001140c */
[----:B------:R-:W-:Y:S01]  /*23d0*/  IMAD R8, R5, -0x2, R6 ;  /* 0xfffffffe05087824 */ /* 0x000fe200078e0206 */
[----:B------:R-:W-:Y:S01]  /*23e0*/  ULOP3.LUT UR38, UR38, UR6, URZ, 0x3c, !UPT ;  /* 0x0000000626267292 */ /* 0x000fe2000f8e3c3f */
[----:B------:R-:W-:Y:S01]  /*23f0*/  IMAD.SHL.U32 R5, R84, 0x80, RZ ;  /* 0x0000008054057824 */ /* 0x000fe200078e00ff */
[----:B------:R-:W-:Y:S01]  /*2400*/  LOP3.LUT R97, R10, R3, R4, 0xfe, !PT ;  /* 0x000000030a617212 */ /* 0x000fe200078efe04 */
[----:B------:R-:W-:Y:S01]  /*2410*/  IMAD R6, R15, UR8, RZ ;  /* 0x000000080f067c24 */ /* 0x000fe2000f8e02ff */
[----:B------:R-:W-:Y:S01]  /*2420*/  UIMAD UR39, UR4, -0x1e, UR39 ;  /* 0xffffffe2042778a4 */ /* 0x000fe2000f8e0227 */
[----:B------:R-:W-:Y:S01]  /*2430*/  IMAD R0, R0, -0x40, R7 ;  /* 0xffffffc000007824 */ /* 0x000fe200078e0207 */
[----:B------:R-:W-:Y:S01]  /*2440*/  ISETP.GE.OR P0, PT, R5, UR7, P0 ;  /* 0x0000000705007c0c */ /* 0x000fe20008706670 */
[C---:B------:R-:W-:Y:S01]  /*2450*/  IMAD R9, R83.reuse, UR9, R6 ;  /* 0x0000000953097c24 */ /* 0x040fe2000f8e0206 */
[----:B------:R-:W-:Y:S01]  /*2460*/  @UP1 ULOP3.LUT UR38, UR38, 0x1, UR4, 0x78, !UPT ;  /* 0x0000000126261892 */ /* 0x000fe2000f8e7804 */
[----:B------:R-:W-:Y:S01]  /*2470*/  IMAD.WIDE.U32 R6, R83, UR8, R12 ;  /* 0x0000000853067c25 */ /* 0x000fe2000f8e000c */
[----:B------:R-:W-:-:S03]  /*2480*/  IADD3 R3, -R5, UR7, R0 ;  /* 0x0000000705037c10 */ /* 0x000fc6000fffe100 */
[----:B------:R-:W-:Y:S02]  /*2490*/  IMAD.IADD R4, R8, 0x1, -R85 ;  /* 0x0000000108047824 */ /* 0x000fe400078e0a55 */
[----:B------:R-:W-:Y:S02]  /*24a0*/  IMAD.IADD R9, R7, 0x1, R9 ;  /* 0x0000000107097824 */ /* 0x000fe400078e0209 */
[----:B------:R-:W-:Y:S02]  /*24b0*/  IMAD.MOV.U32 R0, RZ, RZ, -0x1 ;  /* 0xffffffffff007424 */ /* 0x000fe400078e00ff */
[----:B------:R-:W-:Y:S01]  /*24c0*/  IMAD.MOV.U32 R8, RZ, RZ, R6 ;  /* 0x000000ffff087224 */ /* 0x000fe200078e0006 */
[----:B------:R-:W-:Y:S06]  /*24d0*/  @P0 BRA `(.L_x_33) ;  /* 0x0000003800400947 */ /* 0x000fec0003800000 */
[----:B------:R-:W0:Y:S01]  /*24e0*/  LDC.64 R6, c[0x0][0x5c8] ;  /* 0x00017200ff067b82 */ /* 0x000e220000000a00 */
[----:B-----5:R-:W-:Y:S01]  /*24f0*/  FSETP.NEU.AND P0, PT, R81, RZ, PT ;  /* 0x000000ff5100720b */ /* 0x020fe20003f0d000 */
[----:B------:R-:W-:Y:S01]  /*2500*/  BSSY B0, `(.L_x_33) ;  /* 0x000038d000007945 */ /* 0x000fe20003800000 */
[----:B------:R-:W-:-:S04]  /*2510*/  ISETP.GT.AND P1, PT, R4, RZ, PT ;  /* 0x000000ff0400720c */ /* 0x000fc80003f24270 */
[----:B------:R-:W-:Y:S01]  /*2520*/  ISETP.GT.AND P2, PT, R3, RZ, P1 ;  /* 0x000000ff0300720c */ /* 0x000fe20000f44270 */
[-C--:B0-----:R-:W-:Y:S02]  /*2530*/  IMAD R14, R11, R6.reuse, RZ ;  /* 0x000000060b0e7224 */ /* 0x081fe400078e02ff */
[----:B------:R-:W-:-:S04]  /*2540*/  IMAD.WIDE.U32 R86, R97, R6, R8 ;  /* 0x0000000661567225 */ /* 0x000fc800078e0008 */
[----:B------:R-:W-:-:S04]  /*2550*/  IMAD R5, R97, R7, R14 ;  /* 0x0000000761057224 */ /* 0x000fc800078e020e */
[----:B------:R-:W-:Y:S01]  /*2560*/  IMAD.IADD R99, R87, 0x1, R5 ;  /* 0x0000000157637824 */ /* 0x000fe200078e0205 */
[----:B------:R-:W-:Y:S06]  /*2570*/  @!P0 BRA `(.L_x_34) ;  /* 0x0000002400d48947 */ /* 0x000fec0003800000 */
[----:B------:R-:W0:Y:S01]  /*2580*/  LDC.64 R90, c[0x0][0x5b8] ;  /* 0x00016e00ff5a7b82 */ /* 0x000e220000000a00 */
[----:B------:R-:W-:-:S07]  /*2590*/  ULDC.64 UR4, c[0x0][0x5c0] ;  /* 0x0001700000047ab9 */ /* 0x000fce0000000a00 */
[----:B------:R-:W1:Y:S08]  /*25a0*/  LDC.64 R92, c[0x0][0x5b0] ;  /* 0x00016c00ff5c7b82 */ /* 0x000e700000000a00 */
[----:B------:R-:W2:Y:S01]  /*25b0*/  LDC.64 R94, c[0x0][0x5a8] ;  /* 0x00016a00ff5e7b82 */ /* 0x000ea20000000a00 */
[-C--:B0-----:R-:W-:Y:S02]  /*25c0*/  IMAD R8, R15, R90.reuse, RZ ;  /* 0x0000005a0f087224 */ /* 0x081fe400078e02ff */
[----:B------:R-:W-:-:S04]  /*25d0*/  IMAD.WIDE.U32 R88, R83, R90, R12 ;  /* 0x0000005a53587225 */ /* 0x000fc800078e000c */
[----:B------:R-:W-:Y:S02]  /*25e0*/  IMAD R87, R83, R91, R8 ;  /* 0x0000005b53577224 */ /* 0x000fe400078e0208 */
[-C--:B-1----:R-:W-:Y:S02]  /*25f0*/  IMAD R10, R11, R92.reuse, RZ ;  /* 0x0000005c0b0a7224 */ /* 0x082fe400078e02ff */
[----:B------:R-:W-:Y:S02]  /*2600*/  IMAD.IADD R15, R89, 0x1, R87 ;  /* 0x00000001590f7824 */ /* 0x000fe400078e0257 */
[----:B------:R-:W-:Y:S02]  /*2610*/  IMAD.MOV.U32 R14, RZ, RZ, R88 ;  /* 0x000000ffff0e7224 */ /* 0x000fe400078e0058 */
[C---:B------:R-:W-:Y:S02]  /*2620*/  IMAD R91, R97.reuse, R93, R10 ;  /* 0x0000005d615b7224 */ /* 0x040fe400078e020a */
[----:B------:R-:W-:-:S04]  /*2630*/  IMAD.WIDE.U32 R8, R97, R92, R14 ;  /* 0x0000005c61087225 */ /* 0x000fc800078e000e */
[----:B------:R-:W-:Y:S01]  /*2640*/  IMAD.IADD R5, R9, 0x1, R91 ;  /* 0x0000000109057824 */ /* 0x000fe200078e025b */
[----:B--2---:R-:W-:-:S04]  /*2650*/  LEA R20, P0, R8, R94, 0x1 ;  /* 0x0000005e08147211 */ /* 0x004fc800078008ff */
[----:B------:R-:W-:-:S05]  /*2660*/  LEA.HI.X R21, R8, R95, R5, 0x1, P0 ;  /* 0x0000005f08157211 */ /* 0x000fca00000f0c05 */
[----:B------:R0:W2:Y:S01]  /*2670*/  @P2 LDG.E.LTC128B.U16 R5, desc[UR36][R20.64] ;  /* 0x0000002414052981 */ /* 0x0000a2000c1e1520 */
[----:B------:R-:W-:Y:S01]  /*2680*/  IMAD.WIDE.U32 R8, R97, R92, R12 ;  /* 0x0000005c61087225 */ /* 0x000fe200078e000c */
[----:B------:R-:W-:Y:S03]  /*2690*/  BSSY B1, `(.L_x_35) ;  /* 0x0000013000017945 */ /* 0x000fe60003800000 */
[----:B------:R-:W-:Y:S02]  /*26a0*/  IMAD.IADD R9, R91, 0x1, R9 ;  /* 0x000000015b097824 */ /* 0x000fe400078e0209 */
[----:B------:R-:W-:Y:S01]  /*26b0*/  IMAD.WIDE.U32 R84, R83, R90, R8 ;  /* 0x0000005a53547225 */ /* 0x000fe200078e0008 */
[----:B0-----:R-:W-:-:S03]  /*26c0*/  SHF.L.U64.HI R21, R92, 0x3, R93 ;  /* 0x000000035c157819 */ /* 0x001fc6000001025d */
[----:B------:R-:W-:Y:S01]  /*26d0*/  IMAD.IADD R9, R87, 0x1, R85 ;  /* 0x0000000157097824 */ /* 0x000fe200078e0255 */
[----:B------:R-:W-:Y:S01]  /*26e0*/  LEA R8, P4, R84, R94, 0x1 ;  /* 0x0000005e54087211 */ /* 0x000fe200078808ff */
[----:B------:R-:W-:-:S03]  /*26f0*/  IMAD.SHL.U32 R20, R92, 0x8, RZ ;  /* 0x000000085c147824 */ /* 0x000fc600078e00ff */
[----:B------:R-:W-:Y:S01]  /*2700*/  LEA.HI.X R9, R84, R95, R9, 0x1, P4 ;  /* 0x0000005f54097211 */ /* 0x000fe200020f0c09 */
[----:B--2---:R-:W-:-:S04]  /*2710*/  IMAD.U32 R10, R5, 0x10000, RZ ;  /* 0x00010000050a7824 */ /* 0x004fc800078e00ff */
[----:B------:R-:W-:Y:S01]  /*2720*/  FMUL R11, R10, R81 ;  /* 0x000000510a0b7220 */ /* 0x000fe20000400000 */
[----:B------:R-:W-:-:S03]  /*2730*/  LEA R10, P0, R86, UR4, 0x1 ;  /* 0x00000004560a7c11 */ /* 0x000fc6000f8008ff */
[----:B------:R-:W-:Y:S01]  /*2740*/  FFMA R72, R72, R80, R11 ;  /* 0x0000005048487223 */ /* 0x000fe2000000000b */
[----:B------:R-:W-:Y:S02]  /*2750*/  LEA.HI.X R11, R86, UR5, R99, 0x1, P0 ;  /* 0x00000005560b7c11 */ /* 0x000fe400080f0c63 */
[----:B------:R-:W-:Y:S02]  /*2760*/  ISETP.GT.AND P0, PT, R4, 0x1, PT ;  /* 0x000000010400780c */ /* 0x000fe40003f04270 */
[----:B------:R-:W-:Y:S02]  /*2770*/  F2FP.BF16.F32.PACK_AB R72, RZ, R72 ;  /* 0x00000048ff48723e */ /* 0x000fe400000010ff */
[----:B------:R-:W-:-:S03]  /*2780*/  ISETP.GT.AND P3, PT, R3, RZ, P0 ;  /* 0x000000ff0300720c */ /* 0x000fc60000764270 */
[----:B------:R0:W-:Y:S10]  /*2790*/  @P2 STG.E.U16 desc[UR36][R10.64], R72 ;  /* 0x000000480a002986 */ /* 0x0001f4000c101524 */
[----:B------:R-:W-:Y:S05]  /*27a0*/  @!P3 BRA `(.L_x_36) ;  /* 0x000000000004b947 */ /* 0x000fea0003800000 */
[----:B------:R1:W5:Y:S02]  /*27b0*/  LDG.E.LTC128B.U16 R5, desc[UR36][R8.64+0x2] ;  /* 0x0000022408057981 */ /* 0x000364000c1e1520 */
.L_x_36:
[----:B------:R-:W-:Y:S05]  /*27c0*/  BSYNC B1 ;  /* 0x0000000000017941 */ /* 0x000fea0003800000 */
.L_x_35:
[----:B------:R-:W-:Y:S01]  /*27d0*/  IMAD.WIDE.U32 R20, R97, R92, R20 ;  /* 0x0000005c61147225 */ /* 0x000fe200078e0014 */
[----:B------:R-:W-:Y:S02]  /*27e0*/  ISETP.GT.AND P1, PT, R3, 0x8, P1 ;  /* 0x000000080300780c */ /* 0x000fe40000f24270 */
[C---:B0----5:R-:W-:Y:S01]  /*27f0*/  PRMT R72, R5.reuse, 0x7610, R72 ;  /* 0x0000761005487816 */ /* 0x061fe20000000048 */
[----:B------:R-:W-:Y:S01]  /*2800*/  IMAD.U32 R14, R5, 0x10000, RZ ;  /* 0x00010000050e7824 */ /* 0x000fe200078e00ff */
[----:B------:R-:W-:Y:S01]  /*2810*/  IADD3 R88, P2, R88, R20, RZ ;  /* 0x0000001458587210 */ /* 0x000fe20007f5e0ff */
[----:B------:R-:W-:Y:S02]  /*2820*/  IMAD.IADD R91, R91, 0x1, R21 ;  /* 0x000000015b5b7824 */ /* 0x000fe400078e0215 */
[----:B------:R-:W-:Y:S02]  /*2830*/  FMUL R14, R14, R81 ;  /* 0x000000510e0e7220 */ /* 0x000fe40000400000 */
[----:B------:R-:W-:-:S02]  /*2840*/  IMAD.X R15, R91, 0x1, R15, P2 ;  /* 0x000000015b0f7824 */ /* 0x000fc400010e060f */
[----:B------:R-:W-:Y:S01]  /*2850*/  FFMA R73, R73, R80, R14 ;  /* 0x0000005049497223 */ /* 0x000fe2000000000e */
[----:B------:R-:W-:-:S04]  /*2860*/  LEA R14, P2, R88, R94, 0x1 ;  /* 0x0000005e580e7211 */ /* 0x000fc800078408ff */
[----:B------:R-:W-:Y:S02]  /*2870*/  F2FP.BF16.F32.PACK_AB R73, RZ, R73 ;  /* 0x00000049ff49723e */ /* 0x000fe400000010ff */
[----:B------:R-:W-:-:S03]  /*2880*/  LEA.HI.X R15, R88, R95, R15, 0x1, P2 ;  /* 0x0000005f580f7211 */ /* 0x000fc600010f0c0f */
[----:B------:R0:W-:Y:S04]  /*2890*/  @P3 STG.E.U16 desc[UR36][R10.64+0x2], R73 ;  /* 0x000002490a003986 */ /* 0x0001e8000c101524 */
[----:B------:R-:W2:Y:S01]  /*28a0*/  @P1 LDG.E.LTC128B.U16 R72, desc[UR36][R14.64] ;  /* 0x000000240e481981 */ /* 0x000ea2000c1e1520 */
[----:B------:R-:W-:Y:S01]  /*28b0*/  IADD3 R20, P2, R12, R20, RZ ;  /* 0x000000140c147210 */ /* 0x000fe20007f5e0ff */
[----:B------:R-:W-:Y:S01]  /*28c0*/  BSSY B1, `(.L_x_37) ;  /* 0x0000011000017945 */ /* 0x000fe20003800000 */
[----:B------:R-:W-:-:S03]  /*28d0*/  ISETP.GT.AND P0, PT, R3, 0x8, P0 ;  /* 0x000000080300780c */ /* 0x000fc60000704270 */
[----:B------:R-:W-:Y:S01]  /*28e0*/  IMAD.X R21, R13, 0x1, R91, P2 ;  /* 0x000000010d157824 */ /* 0x000fe200010e065b */
[----:B------:R-:W-:Y:S01]  /*28f0*/  SHF.L.U64.HI R13, R6, 0x4, R7 ;  /* 0x00000004060d7819 */ /* 0x000fe20000010207 */
[----:B------:R-:W-:-:S04]  /*2900*/  IMAD.WIDE.U32 R20, R83, R90, R20 ;  /* 0x0000005a53147225 */ /* 0x000fc800078e0014 */
[----:B------:R-:W-:Y:S02]  /*2910*/  IMAD.IADD R7, R87, 0x1, R21 ;  /* 0x0000000157077824 */ /* 0x000fe400078e0215 */
[----:B--2---:R-:W-:-:S04]  /*2920*/  IMAD.U32 R12, R72, 0x10000, RZ ;  /* 0x00010000480c7824 */ /* 0x004fc800078e00ff */
[----:B------:R-:W-:Y:S01]  /*2930*/  FMUL R5, R12, R81 ;  /* 0x000000510c057220 */ /* 0x000fe20000400000 */
[----:B------:R-:W-:Y:S02]  /*2940*/  LEA R12, P2, R6, R10, 0x4 ;  /* 0x0000000a060c7211 */ /* 0x000fe400078420ff */
[----:B------:R-:W-:Y:S01]  /*2950*/  LEA R6, P3, R20, R94, 0x1 ;  /* 0x0000005e14067211 */ /* 0x000fe200078608ff */
[----:B------:R-:W-:Y:S02]  /*2960*/  FFMA R5, R74, R80, R5 ;  /* 0x000000504a057223 */ /* 0x000fe40000000005 */
[----:B------:R-:W-:Y:S01]  /*2970*/  IMAD.X R13, R13, 0x1, R11, P2 ;  /* 0x000000010d0d7824 */ /* 0x000fe200010e060b */
[----:B------:R-:W-:Y:S02]  /*2980*/  LEA.HI.X R7, R20, R95, R7, 0x1, P3 ;  /* 0x0000005f14077211 */ /* 0x000fe400018f0c07 */
[----:B------:R-:W-:-:S05]  /*2990*/  F2FP.BF16.F32.PACK_AB R5, RZ, R5 ;  /* 0x00000005ff05723e */ /* 0x000fca00000010ff */
[----:B------:R0:W-:Y:S01]  /*29a0*/  @P1 STG.E.U16 desc[UR36][R12.64], R5 ;  /* 0x000000050c001986 */ /* 0x0001e2000c101524 */
[----:B------:R-:W-:Y:S05]  /*29b0*/  @!P0 BRA `(.L_x_38) ;  /* 0x0000000000048947 */ /* 0x000fea0003800000 */
[----:B------:R2:W5:Y:S02]  /*29c0*/  LDG.E.LTC128B.U16 R72, desc[UR36][R6.64+0x2] ;  /* 0x0000022406487981 */ /* 0x000564000c1e1520 */
.L_x_38:
[----:B------:R-:W-:Y:S05]  /*29d0*/  BSYNC B1 ;  /* 0x0000000000017941 */ /* 0x000fea0003800000 */
.L_x_37:
[----:B-----5:R-:W-:Y:S01]  /*29e0*/  IMAD.U32 R14, R72, 0x10000, RZ ;  /* 0x00010000480e7824 */ /* 0x020fe200078e00ff */
[----:B------:R-:W-:Y:S01]  /*29f0*/  ISETP.GT.AND P1, PT, R4, 0x8, PT ;  /* 0x000000080400780c */ /* 0x000fe20003f24270 */
[----:B------:R-:W-:Y:S02]  /*2a00*/  BSSY B1, `(.L_x_39) ;  /* 0x0000008000017945 */ /* 0x000fe40003800000 */
[----:B------:R-:W-:Y:S01]  /*2a10*/  FMUL R14, R14, R81 ;  /* 0x000000510e0e7220 */ /* 0x000fe20000400000 */
[----:B------:R-:W-:-:S03]  /*2a20*/  ISETP.GT.AND P2, PT, R3, RZ, P1 ;  /* 0x000000ff0300720c */ /* 0x000fc60000f44270 */
[----:B------:R-:W-:-:S05]  /*2a30*/  FFMA R14, R75, R80, R14 ;  /* 0x000000504b0e7223 */ /* 0x000fca000000000e */
[----:B------:R-:W-:-:S05]  /*2a40*/  F2FP.BF16.F32.PACK_AB R14, RZ, R14 ;  /* 0x0000000eff0e723e */ /* 0x000fca00000010ff */
[----:B------:R3:W-:Y:S01]  /*2a50*/  @P0 STG.E.U16 desc[UR36][R12.64+0x2], R14 ;  /* 0x0000020e0c000986 */ /* 0x0007e2000c101524 */
[----:B------:R-:W-:Y:S05]  /*2a60*/  @!P2 BRA `(.L_x_40) ;  /* 0x000000000004a947 */ /* 0x000fea0003800000 */
[----:B------:R4:W5:Y:S02]  /*2a70*/  LDG.E.LTC128B.U16 R72, desc[UR36][R8.64+0x10] ;  /* 0x0000102408487981 */ /* 0x000964000c1e1520 */
.L_x_40:
[----:B------:R-:W-:Y:S05]  /*2a80*/  BSYNC B1 ;  /* 0x0000000000017941 */ /* 0x000fea0003800000 */
.L_x_39:
[----:B---3-5:R-:W-:Y:S01]  /*2a90*/  IMAD.U32 R14, R72, 0x10000, RZ ;  /* 0x00010000480e7824 */ /* 0x028fe200078e00ff */
[----:B------:R-:W-:Y:S01]  /*2aa0*/  ISETP.GT.AND P0, PT, R4, 0x9, PT ;  /* 0x000000090400780c */ /* 0x000fe20003f04270 */
[----:B------:R-:W-:Y:S02]  /*2ab0*/  BSSY B1, `(.L_x_41) ;  /* 0x0000008000017945 */ /* 0x000fe40003800000 */
[----:B0-----:R-:W-:Y:S01]  /*2ac0*/  FMUL R5, R14, R81 ;  /* 0x000000510e057220 */ /* 0x001fe20000400000 */
[----:B------:R-:W-:-:S03]  /*2ad0*/  ISETP.GT.AND P3, PT, R3, RZ, P0 ;  /* 0x000000ff0300720c */ /* 0x000fc60000764270 */
[----:B------:R-:W-:-:S05]  /*2ae0*/  FFMA R5, R76, R80, R5 ;  /* 0x000000504c057223 */ /* 0x000fca0000000005 */
[----:B------:R-:W-:-:S05]  /*2af0*/  F2FP.BF16.F32.PACK_AB R5, RZ, R5 ;  /* 0x00000005ff05723e */ /* 0x000fca00000010ff */
[----:B------:R0:W-:Y:S01]  /*2b00*/  @P2 STG.E.U16 desc[UR36][R10.64+0x10], R5 ;  /* 0x000010050a002986 */ /* 0x0001e2000c101524 */
[----:B------:R-:W-:Y:S05]  /*2b10*/  @!P3 BRA `(.L_x_42) ;  /* 0x000000000004b947 */ /* 0x000fea0003800000 */
[----:B------:R3:W5:Y:S02]  /*2b20*/  LDG.E.LTC128B.U16 R72, desc[UR36][R8.64+0x12] ;  /* 0x0000122408487981 */ /* 0x000764000c1e1520 */
.L_x_42:
[----:B------:R-:W-:Y:S05]  /*2b30*/  BSYNC B1 ;  /* 0x0000000000017941 */ /* 0x000fea0003800000 */
.L_x_41:
[----:B-----5:R-:W-:Y:S01]  /*2b40*/  IMAD.U32 R14, R72, 0x10000, RZ ;  /* 0x00010000480e7824 */ /* 0x020fe200078e00ff */
[----:B------:R-:W-:Y:S01]  /*2b50*/  ISETP.GT.AND P1, PT, R3, 0x8, P1 ;  /* 0x000000080300780c */ /* 0x000fe20000f24270 */
[----:B------:R-:W-:Y:S02]  /*2b60*/  BSSY B1, `(.L_x_43) ;  /* 0x0000007000017945 */ /* 0x000fe40003800000 */
[----:B------:R-:W-:-:S04]  /*2b70*/  FMUL R14, R14, R81 ;  /* 0x000000510e0e7220 */ /* 0x000fc80000400000 */
[----:B------:R-:W-:-:S05]  /*2b80*/  FFMA R14, R77, R80, R14 ;  /* 0x000000504d0e7223 */ /* 0x000fca000000000e */
[----:B------:R-:W-:-:S05]  /*2b90*/  F2FP.BF16.F32.PACK_AB R14, RZ, R14 ;  /* 0x0000000eff0e723e */ /* 0x000fca00000010ff */
[----:B------:R0:W-:Y:S01]  /*2ba0*/  @P3 STG.E.U16 desc[UR36][R10.64+0x12], R14 ;  /* 0x0000120e0a003986 */ /* 0x0001e2000c101524 */
[----:B------:R-:W-:Y:S05]  /*2bb0*/  @!P1 BRA `(.L_x_44) ;  /* 0x0000000000049947 */ /* 0x000fea0003800000 */
[----:B------:R0:W5:Y:S02]  /*2bc0*/  LDG.E.LTC128B.U16 R72, desc[UR36][R6.64+0x10] ;  /* 0x0000102406487981 */ /* 0x000164000c1e1520 */
.L_x_44:
[----:B------:R-:W-:Y:S05]  /*2bd0*/  BSYNC B1 ;  /* 0x0000000000017941 */ /* 0x000fea0003800000 */
.L_x_43:
[----:B0----5:R-:W-:Y:S01]  /*2be0*/  IMAD.U32 R14, R72, 0x10000, RZ ;  /* 0x00010000480e7824 */ /* 0x021fe200078e00ff */
        /* <DEDUP_REMOVED lines=8> */
.L_x_46:
[----:B------:R-:W-:Y:S05]  /*2c70*/  BSYNC B1 ;  /* 0x0000000000017941 */ /* 0x000fea0003800000 */
.L_x_45:
        /* <DEDUP_REMOVED lines=10> */
.L_x_48:
[----:B------:R-:W-:Y:S05]  /*2d20*/  BSYNC B1 ;  /* 0x0000000000017941 */ /* 0x000fea0003800000 */
.L_x_47:
[----:B0----5:R-:W-:Y:S01]  /*2d30*/  IMAD.U32 R14, R72, 0x10000, RZ ;  /* 0x00010000480e7824 */ /* 0x021fe200078e00ff */
        /* <DEDUP_REMOVED lines=9> */
.L_x_50:
[----:B------:R-:W-:Y:S05]  /*2dd0*/  BSYNC B1 ;  /* 0x0000000000017941 */ /* 0x000fea0003800000 */
.L_x_49:
        /* <DEDUP_REMOVED lines=9> */
.L_x_52:
[----:B------:R-:W-:Y:S05]  /*2e70*/  BSYNC B1 ;  /* 0x0000000000017941 */ /* 0x000fea0003800000 */
.L_x_51:
        /* <DEDUP_REMOVED lines=9> */
.L_x_54:
[----:B------:R-:W-:Y:S05]  /*2f10*/  BSYNC B1 ;  /* 0x0000000000017941 */ /* 0x000fea0003800000 */
.L_x_53:
        /* <DEDUP_REMOVED lines=10> */
.L_x_56:
[----:B------:R-:W-:Y:S05]  /*2fc0*/  BSYNC B1 ;  /* 0x0000000000017941 */ /* 0x000fea0003800000 */
.L_x_55:
        /* <DEDUP_REMOVED lines=10> */
.L_x_58:
[----:B------:R-:W-:Y:S05]  /*3070*/  BSYNC B1 ;  /* 0x0000000000017941 */ /* 0x000fea0003800000 */
.L_x_57:
        /* <DEDUP_REMOVED lines=9> */
.L_x_60:
[----:B------:R-:W-:Y:S05]  /*3110*/  BSYNC B1 ;  /* 0x0000000000017941 */ /* 0x000fea0003800000 */
.L_x_59:
        /* <DEDUP_REMOVED lines=9> */
.L_x_62:
[----:B------:R-:W-:Y:S05]  /*31b0*/  BSYNC B1 ;  /* 0x0000000000017941 */ /* 0x000fea0003800000 */
.L_x_61:
        /* <DEDUP_REMOVED lines=10> */
.L_x_64:
[----:B------:R-:W-:Y:S05]  /*3260*/  BSYNC B1 ;  /* 0x0000000000017941 */ /* 0x000fea0003800000 */
.L_x_63:
        /* <DEDUP_REMOVED lines=10> */
.L_x_66:
[----:B------:R-:W-:Y:S05]  /*3310*/  BSYNC B1 ;  /* 0x0000000000017941 */ /* 0x000fea0003800000 */
.L_x_65:
        /* <DEDUP_REMOVED lines=9> */
.L_x_68:
[----:B------:R-:W-:Y:S05]  /*33b0*/  BSYNC B1 ;  /* 0x0000000000017941 */ /* 0x000fea0003800000 */
.L_x_67:
        /* <DEDUP_REMOVED lines=9> */
.L_x_70:
[----:B------:R-:W-:Y:S05]  /*3450*/  BSYNC B1 ;  /* 0x0000000000017941 */ /* 0x000fea0003800000 */
.L_x_69:
        /* <DEDUP_REMOVED lines=10> */
.L_x_72:
[----:B------:R-:W-:Y:S05]  /*3500*/  BSYNC B1 ;  /* 0x0000000000017941 */ /* 0x000fea0003800000 */
.L_x_71:
        /* <DEDUP_REMOVED lines=10> */
.L_x_74:
[----:B------:R-:W-:Y:S05]  /*35b0*/  BSYNC B1 ;  /* 0x0000000000017941 */ /* 0x000fea0003800000 */
.L_x_73:
        /* <DEDUP_REMOVED lines=9> */
.L_x_76:
[----:B------:R-:W-:Y:S05]  /*3650*/  BSYNC B1 ;  /* 0x0000000000017941 */ /* 0x000fea0003800000 */
.L_x_75:
        /* <DEDUP_REMOVED lines=9> */
.L_x_78:
[----:B------:R-:W-:Y:S05]  /*36f0*/  BSYNC B1 ;  /* 0x0000000000017941 */ /* 0x000fea0003800000 */
.L_x_77:
        /* <DEDUP_REMOVED lines=10> */
.L_x_80:
[----:B------:R-:W-:Y:S05]  /*37a0*/  BSYNC B1 ;  /* 0x0000000000017941 */ /* 0x000fea0003800000 */
.L_x_79:
        /* <DEDUP_REMOVED lines=10> */
.L_x_82:
[----:B------:R-:W-:Y:S05]  /*3850*/  BSYNC B1 ;  /* 0x0000000000017941 */ /* 0x000fea0003800000 */
.L_x_81:
        /* <DEDUP_REMOVED lines=9> */
.L_x_84:
[----:B------:R-:W-:Y:S05]  /*38f0*/  BSYNC B1 ;  /* 0x0000000000017941 */ /* 0x000fea0003800000 */
.L_x_83:
        /* <DEDUP_REMOVED lines=9> */
.L_x_86:
[----:B------:R-:W-:Y:S05]  /*3990*/  BSYNC B1 ;  /* 0x0000000000017941 */ /* 0x000fea0003800000 */
.L_x_85:
        /* <DEDUP_REMOVED lines=10> */
.L_x_88:
[----:B------:R-:W-:Y:S05]  /*3a40*/  BSYNC B1 ;  /* 0x0000000000017941 */ /* 0x000fea0003800000 */
.L_x_87:
        /* <DEDUP_REMOVED lines=10> */
.L_x_90:
[----:B------:R-:W-:Y:S05]  /*3af0*/  BSYNC B1 ;  /* 0x0000000000017941 */ /* 0x000fea0003800000 */
.L_x_89:
        /* <DEDUP_REMOVED lines=9> */
.L_x_92:
[----:B------:R-:W-:Y:S05]  /*3b90*/  BSYNC B1 ;  /* 0x0000000000017941 */ /* 0x000fea0003800000 */
.L_x_91:
        /* <DEDUP_REMOVED lines=9> */
.L_x_94:
[----:B------:R-:W-:Y:S05]  /*3c30*/  BSYNC B1 ;  /* 0x0000000000017941 */ /* 0x000fea0003800000 */
.L_x_93:
        /* <DEDUP_REMOVED lines=10> */
.L_x_96:
[----:B------:R-:W-:Y:S05]  /*3ce0*/  BSYNC B1 ;  /* 0x0000000000017941 */ /* 0x000fea0003800000 */
.L_x_95:
        /* <DEDUP_REMOVED lines=10> */
.L_x_98:
[----:B------:R-:W-:Y:S05]  /*3d90*/  BSYNC B1 ;  /* 0x0000000000017941 */ /* 0x000fea0003800000 */
.L_x_97:
        /* <DEDUP_REMOVED lines=9> */
.L_x_100:
[----:B------:R-:W-:Y:S05]  /*3e30*/  BSYNC B1 ;  /* 0x0000000000017941 */ /* 0x000fea0003800000 */
.L_x_99:
        /* <DEDUP_REMOVED lines=9> */
.L_x_102:
[----:B------:R-:W-:Y:S05]  /*3ed0*/  BSYNC B1 ;  /* 0x0000000000017941 */ /* 0x000fea0003800000 */
.L_x_101:
        /* <DEDUP_REMOVED lines=10> */
.L_x_104:
[----:B------:R-:W-:Y:S05]  /*3f80*/  BSYNC B1 ;  /* 0x0000000000017941 */ /* 0x000fea0003800000 */
.L_x_103:
        /* <DEDUP_REMOVED lines=10> */
.L_x_106:
[----:B------:R-:W-:Y:S05]  /*4030*/  BSYNC B1 ;  /* 0x0000000000017941 */ /* 0x000fea0003800000 */
.L_x_105:
        /* <DEDUP_REMOVED lines=9> */
.L_x_108:
[----:B------:R-:W-:Y:S05]  /*40d0*/  BSYNC B1 ;  /* 0x0000000000017941 */ /* 0x000fea0003800000 */
.L_x_107:
        /* <DEDUP_REMOVED lines=9> */
.L_x_110:
[----:B------:R-:W-:Y:S05]  /*4170*/  BSYNC B1 ;  /* 0x0000000000017941 */ /* 0x000fea0003800000 */
.L_x_109:
        /* <DEDUP_REMOVED lines=10> */
.L_x_112:
[----:B------:R-:W-:Y:S05]  /*4220*/  BSYNC B1 ;  /* 0x0000000000017941 */ /* 0x000fea0003800000 */
.L_x_111:
        /* <DEDUP_REMOVED lines=10> */
.L_x_114:
[----:B------:R-:W-:Y:S05]  /*42d0*/  BSYNC B1 ;  /* 0x0000000000017941 */ /* 0x000fea0003800000 */
.L_x_113:
        /* <DEDUP_REMOVED lines=9> */
.L_x_116:
[----:B------:R-:W-:Y:S05]  /*4370*/  BSYNC B1 ;  /* 0x0000000000017941 */ /* 0x000fea0003800000 */
.L_x_115:
        /* <DEDUP_REMOVED lines=9> */
.L_x_118:
[----:B------:R-:W-:Y:S05]  /*4410*/  BSYNC B1 ;  /* 0x0000000000017941 */ /* 0x000fea0003800000 */
.L_x_117:
        /* <DEDUP_REMOVED lines=10> */
.L_x_120:
[----:B------:R-:W-:Y:S05]  /*44c0*/  BSYNC B1 ;  /* 0x0000000000017941 */ /* 0x000fea0003800000 */
.L_x_119:
        /* <DEDUP_REMOVED lines=10> */
.L_x_122:
[----:B------:R-:W-:Y:S05]  /*4570*/  BSYNC B1 ;  /* 0x0000000000017941 */ /* 0x000fea0003800000 */
.L_x_121:
        /* <DEDUP_REMOVED lines=9> */
.L_x_124:
[----:B------:R-:W-:Y:S05]  /*4610*/  BSYNC B1 ;  /* 0x0000000000017941 */ /* 0x000fea0003800000 */
.L_x_123:
        /* <DEDUP_REMOVED lines=9> */
.L_x_126:
[----:B------:R-:W-:Y:S05]  /*46b0*/  BSYNC B1 ;  /* 0x0000000000017941 */ /* 0x000fea0003800000 */
.L_x_125:
        /* <DEDUP_REMOVED lines=10> */
.L_x_128:
[----:B------:R-:W-:Y:S05]  /*4760*/  BSYNC B1 ;  /* 0x0000000000017941 */ /* 0x000fea0003800000 */
.L_x_127:
        /* <DEDUP_REMOVED lines=10> */
.L_x_130:
[----:B------:R-:W-:Y:S05]  /*4810*/  BSYNC B1 ;  /* 0x0000000000017941 */ /* 0x000fea0003800000 */
.L_x_129:
        /* <DEDUP_REMOVED lines=9> */
.L_x_132:
[----:B------:R-:W-:Y:S05]  /*48b0*/  BSYNC B1 ;  /* 0x0000000000017941 */ /* 0x000fea0003800000 */
.L_x_131:
        /* <DEDUP_REMOVED lines=9> */
.L_x_134:
[----:B------:R-:W-:Y:S05]  /*4950*/  BSYNC B1 ;  /* 0x0000000000017941 */ /* 0x000fea0003800000 */
.L_x_133:
        /* <DEDUP_REMOVED lines=10> */
.L_x_136:
[----:B------:R-:W-:Y:S05]  /*4a00*/  BSYNC B1 ;  /* 0x0000000000017941 */ /* 0x000fea0003800000 */
.L_x_135:
[----:B0----5:R-:W-:Y:S01]  /*4a10*/  IMAD.U32 R14, R72, 0x10000, RZ ;  /* 0x00010000480e7824 */ /* 0x021fe200078e00ff */
[----:B------:R-:W-:Y:S01]  /*4a20*/  ISETP.GT.AND P0, PT, R4, 0x69, PT ;  /* 0x000000690400780c */ /* 0x000fe20003f04270 */
[----:B------:R-:W-:Y:S01]  /*4a30*/  @P2 IMAD.MOV.U32 R4, RZ, RZ, R10 ;  /* 0x000000ffff042224 */ /* 0x000fe200078e000a */
[----:B------:R-:W-:Y:S01]  /*4a40*/  BSSY B1, `(.L_x_137) ;  /* 0x000000a000017945 */ /* 0x000fe20003800000 */
[----:B------:R-:W-:Y:S01]  /*4a50*/  FMUL R5, R14, R81 ;  /* 0x000000510e057220 */ /* 0x000fe20000400000 */
[----:B------:R-:W-:-:S03]  /*4a60*/  ISETP.GT.AND P3, PT, R3, RZ, P0 ;  /* 0x000000ff0300720c */ /* 0x000fc60000764270 */
[----:B------:R-:W-:-:S05]  /*4a70*/  FFMA R5, R28, R80, R5 ;  /* 0x000000501c057223 */ /* 0x000fca0000000005 */
[----:B------:R-:W-:-:S04]  /*4a80*/  F2FP.BF16.F32.PACK_AB R5, RZ, R5 ;  /* 0x00000005ff05723e */ /* 0x000fc800000010ff */
[----:B------:R-:W-:Y:S01]  /*4a90*/  PRMT R14, R5, 0x7610, R14 ;  /* 0x00007610050e7816 */ /* 0x000fe2000000000e */
[----:B------:R-:W-:-:S05]  /*4aa0*/  @P2 IMAD.MOV.U32 R5, RZ, RZ, R11 ;  /* 0x000000ffff052224 */ /* 0x000fca00078e000b */
[----:B------:R0:W-:Y:S01]  /*4ab0*/  @P2 STG.E.U16 desc[UR36][R4.64+0xd0], R14 ;  /* 0x0000d00e04002986 */ /* 0x0001e2000c101524 */
[----:B------:R-:W-:Y:S05]  /*4ac0*/  @!P3 BRA `(.L_x_138) ;  /* 0x000000000004b947 */ /* 0x000fea0003800000 */
[----:B------:R0:W5:Y:S02]  /*4ad0*/  LDG.E.LTC128B.U16 R72, desc[UR36][R8.64+0xd2] ;  /* 0x0000d22408487981 */ /* 0x000164000c1e1520 */
.L_x_138:
[----:B------:R-:W-:Y:S05]  /*4ae0*/  BSYNC B1 ;  /* 0x0000000000017941 */ /* 0x000fea0003800000 */
.L_x_137:
        /* <DEDUP_REMOVED lines=9> */
.L_x_140:
[----:B------:R-:W-:Y:S05]  /*4b80*/  BSYNC B1 ;  /* 0x0000000000017941 */ /* 0x000fea0003800000 */
.L_x_139:
[----:B0----5:R-:W-:Y:S01]  /*4b90*/  IMAD.U32 R4, R72, 0x10000, RZ ;  /* 0x0001000048047824 */ /* 0x021fe200078e00ff */
[----:B------:R-:W-:Y:S01]  /*4ba0*/  ISETP.GT.AND P0, PT, R3, 0x8, P0 ;  /* 0x000000080300780c */ /* 0x000fe20000704270 */
[----:B------:R-:W-:Y:S02]  /*4bb0*/  BSSY B1, `(.L_x_141) ;  /* 0x000000a000017945 */ /* 0x000fe40003800000 */
[----:B------:R-:W-:Y:S01]  /*4bc0*/  FMUL R5, R4, R81 ;  /* 0x0000005104057220 */ /* 0x000fe20000400000 */
[----:B------:R-:W-:-:S03]  /*4bd0*/  @P1 IMAD.MOV.U32 R4, RZ, RZ, R12 ;  /* 0x000000ffff041224 */ /* 0x000fc600078e000c */
[----:B------:R-:W-:-:S05]  /*4be0*/  FFMA R5, R30, R80, R5 ;  /* 0x000000501e057223 */ /* 0x000fca0000000005 */
[----:B------:R-:W-:-:S04]  /*4bf0*/  F2FP.BF16.F32.PACK_AB R5, RZ, R5 ;  /* 0x00000005ff05723e */ /* 0x000fc800000010ff */
[----:B-1-34-:R-:W-:Y:S01]  /*4c00*/  PRMT R8, R5, 0x7610, R8 ;  /* 0x0000761005087816 */ /* 0x01afe20000000008 */
[----:B------:R-:W-:-:S05]  /*4c10*/  @P1 IMAD.MOV.U32 R5, RZ, RZ, R13 ;  /* 0x000000ffff051224 */ /* 0x000fca00078e000d */
[----:B------:R0:W-:Y:S01]  /*4c20*/  @P1 STG.E.U16 desc[UR36][R4.64+0xd0], R8 ;  /* 0x0000d00804001986 */ /* 0x0001e2000c101524 */
[----:B------:R-:W-:Y:S05]  /*4c30*/  @!P0 BRA `(.L_x_142) ;  /* 0x0000000000048947 */ /* 0x000fea0003800000 */
[----:B------:R1:W5:Y:S02]  /*4c40*/  LDG.E.LTC128B.U16 R72, desc[UR36][R6.64+0xd2] ;  /* 0x0000d22406487981 */ /* 0x000364000c1e1520 */
.L_x_142:
[----:B------:R-:W-:Y:S05]  /*4c50*/  BSYNC B1 ;  /* 0x0000000000017941 */ /* 0x000fea0003800000 */
.L_x_141:
[----:B------:R-:W-:Y:S05]  /*4c60*/  @!P0 BRA `(.L_x_143) ;  /* 0x0000001000588947 */ /* 0x000fea0003800000 */
[----:B-----5:R-:W-:-:S04]  /*4c70*/  IMAD.U32 R72, R72, 0x10000, RZ ;  /* 0x0001000048487824 */ /* 0x020fc800078e00ff */
[----:B------:R-:W-:-:S04]  /*4c80*/  FMUL R72, R72, R81 ;  /* 0x0000005148487220 */ /* 0x000fc80000400000 */
[----:B------:R-:W-:-:S05]  /*4c90*/  FFMA R72, R31, R80, R72 ;  /* 0x000000501f487223 */ /* 0x000fca0000000048 */
[----:B------:R-:W-:-:S05]  /*4ca0*/  F2FP.BF16.F32.PACK_AB R72, RZ, R72 ;  /* 0x00000048ff48723e */ /* 0x000fca00000010ff */
[----:B------:R3:W-:Y:S01]  /*4cb0*/  STG.E.U16 desc[UR36][R12.64+0xd2], R72 ;  /* 0x0000d2480c007986 */ /* 0x0007e2000c101524 */
[----:B------:R-:W-:Y:S05]  /*4cc0*/  BRA `(.L_x_143) ;  /* 0x0000001000407947 */ /* 0x000fea0003800000 */
.L_x_34:
[----:B------:R-:W-:Y:S01]  /*4cd0*/  ULDC.64 UR4, c[0x0][0x5c0] ;  /* 0x0001700000047ab9 */ /* 0x000fe20000000a00 */
[----:B------:R-:W-:Y:S01]  /*4ce0*/  ISETP.GT.AND P3, PT, R4, 0x1, PT ;  /* 0x000000010400780c */ /* 0x000fe20003f64270 */
[-C--:B------:R-:W-:Y:S01]  /*4cf0*/  FMUL R72, R72, R80.reuse ;  /* 0x0000005048487220 */ /* 0x080fe20000400000 */
[----:B------:R-:W-:Y:S01]  /*4d00*/  LEA R8, P0, R86, UR4, 0x1 ;  /* 0x0000000456087c11 */ /* 0x000fe2000f8008ff */
[-C--:B------:R-:W-:Y:S01]  /*4d10*/  FMUL R73, R73, R80.reuse ;  /* 0x0000005049497220 */ /* 0x080fe20000400000 */
[----:B------:R-:W-:Y:S01]  /*4d20*/  SHF.L.U64.HI R7, R6, 0x4, R7 ;  /* 0x0000000406077819 */ /* 0x000fe20000010207 */
[-C--:B------:R-:W-:Y:S01]  /*4d30*/  FMUL R74, R74, R80.reuse ;  /* 0x000000504a4a7220 */ /* 0x080fe20000400000 */
[----:B------:R-:W-:Y:S01]  /*4d40*/  LEA.HI.X R9, R86, UR5, R99, 0x1, P0 ;  /* 0x0000000556097c11 */ /* 0x000fe200080f0c63 */
[-C--:B------:R-:W-:Y:S01]  /*4d50*/  FMUL R75, R75, R80.reuse ;  /* 0x000000504b4b7220 */ /* 0x080fe20000400000 */
[----:B------:R-:W-:Y:S01]  /*4d60*/  ISETP.GT.AND P0, PT, R3, RZ, P3 ;  /* 0x000000ff0300720c */ /* 0x000fe20001f04270 */
[----:B------:R-:W-:Y:S01]  /*4d70*/  FMUL R76, R76, R80 ;  /* 0x000000504c4c7220 */ /* 0x000fe20000400000 */
[----:B------:R-:W-:Y:S01]  /*4d80*/  F2FP.BF16.F32.PACK_AB R72, RZ, R72 ;  /* 0x00000048ff48723e */ /* 0x000fe200000010ff */
[-C--:B------:R-:W-:Y:S01]  /*4d90*/  FMUL R77, R77, R80.reuse ;  /* 0x000000504d4d7220 */ /* 0x080fe20000400000 */
[----:B------:R-:W-:Y:S01]  /*4da0*/  F2FP.BF16.F32.PACK_AB R73, RZ, R73 ;  /* 0x00000049ff49723e */ /* 0x000fe200000010ff */
[----:B------:R-:W-:Y:S01]  /*4db0*/  FMUL R78, R78, R80 ;  /* 0x000000504e4e7220 */ /* 0x000fe20000400000 */
[----:B------:R-:W-:Y:S01]  /*4dc0*/  ISETP.GT.AND P1, PT, R3, 0x8, P1 ;  /* 0x000000080300780c */ /* 0x000fe20000f24270 */
[----:B------:R-:W-:Y:S01]  /*4dd0*/  @P2 STG.E.U16 desc[UR36][R8.64], R72 ;  /* 0x0000004808002986 */ /* 0x000fe2000c101524 */
[----:B------:R-:W-:Y:S01]  /*4de0*/  LEA R6, P4, R6, R8, 0x4 ;  /* 0x0000000806067211 */ /* 0x000fe200078820ff */
[-C--:B------:R-:W-:Y:S01]  /*4df0*/  FMUL R79, R79, R80.reuse ;  /* 0x000000504f4f7220 */ /* 0x080fe20000400000 */
[----:B------:R-:W-:Y:S01]  /*4e00*/  ISETP.GT.AND P2, PT, R4, 0x8, PT ;  /* 0x000000080400780c */ /* 0x000fe20003f44270 */
[-C--:B------:R-:W-:Y:S01]  /*4e10*/  FMUL R64, R64, R80.reuse ;  /* 0x0000005040407220 */ /* 0x080fe20000400000 */
[----:B------:R-:W-:Y:S01]  /*4e20*/  ISETP.GT.AND P3, PT, R3, 0x8, P3 ;  /* 0x000000080300780c */ /* 0x000fe20001f64270 */
[----:B------:R-:W-:Y:S01]  /*4e30*/  @P0 STG.E.U16 desc[UR36][R8.64+0x2], R73 ;  /* 0x0000024908000986 */ /* 0x000fe2000c101524 */
[----:B------:R-:W-:Y:S01]  /*4e40*/  ISETP.GT.AND P0, PT, R4, 0x9, PT ;  /* 0x000000090400780c */ /* 0x000fe20003f04270 */
[----:B------:R-:W-:Y:S01]  /*4e50*/  IMAD.X R7, R7, 0x1, R9, P4 ;  /* 0x0000000107077824 */ /* 0x000fe200020e0609 */
[----:B------:R-:W-:Y:S01]  /*4e60*/  ISETP.GT.AND P5, PT, R3, RZ, P2 ;  /* 0x000000ff0300720c */ /* 0x000fe200017a4270 */
[-C--:B------:R-:W-:Y:S01]  /*4e70*/  FMUL R65, R65, R80.reuse ;  /* 0x0000005041417220 */ /* 0x080fe20000400000 */
[----:B------:R-:W-:Y:S01]  /*4e80*/  ISETP.GT.AND P4, PT, R3, RZ, P0 ;  /* 0x000000ff0300720c */ /* 0x000fe20000784270 */
[----:B------:R-:W-:Y:S01]  /*4e90*/  FMUL R66, R66, R80 ;  /* 0x0000005042427220 */ /* 0x000fe20000400000 */
[----:B------:R-:W-:Y:S01]  /*4ea0*/  F2FP.BF16.F32.PACK_AB R74, RZ, R74 ;  /* 0x0000004aff4a723e */ /* 0x000fe200000010ff */
[-C--:B------:R-:W-:Y:S01]  /*4eb0*/  FMUL R67, R67, R80.reuse ;  /* 0x0000005043437220 */ /* 0x080fe20000400000 */
[----:B------:R-:W-:Y:S01]  /*4ec0*/  F2FP.BF16.F32.PACK_AB R75, RZ, R75 ;  /* 0x0000004bff4b723e */ /* 0x000fe200000010ff */
[----:B------:R-:W-:Y:S01]  /*4ed0*/  FMUL R68, R68, R80 ;  /* 0x0000005044447220 */ /* 0x000fe20000400000 */
[----:B------:R-:W-:Y:S01]  /*4ee0*/  F2FP.BF16.F32.PACK_AB R76, RZ, R76 ;  /* 0x0000004cff4c723e */ /* 0x000fe200000010ff */
[----:B------:R-:W-:Y:S01]  /*4ef0*/  @P1 STG.E.U16 desc[UR36][R6.64], R74 ;  /* 0x0000004a06001986 */ /* 0x000fe2000c101524 */
[----:B------:R-:W-:Y:S01]  /*4f00*/  F2FP.BF16.F32.PACK_AB R77, RZ, R77 ;  /* 0x0000004dff4d723e */ /* 0x000fe200000010ff */
[-C--:B------:R-:W-:Y:S01]  /*4f10*/  FMUL R69, R69, R80.reuse ;  /* 0x0000005045457220 */ /* 0x080fe20000400000 */
[C---:B------:R-:W-:Y:S01]  /*4f20*/  ISETP.GT.AND P2, PT, R3.reuse, 0x8, P2 ;  /* 0x000000080300780c */ /* 0x040fe20001744270 */
[----:B------:R-:W-:Y:S01]  /*4f30*/  @P3 STG.E.U16 desc[UR36][R6.64+0x2], R75 ;  /* 0x0000024b06003986 */ /* 0x000fe2000c101524 */
[----:B------:R-:W-:Y:S01]  /*4f40*/  ISETP.GT.AND P1, PT, R4, 0x10, PT ;  /* 0x000000100400780c */ /* 0x000fe20003f24270 */
[-C--:B------:R-:W-:Y:S01]  /*4f50*/  FMUL R70, R70, R80.reuse ;  /* 0x0000005046467220 */ /* 0x080fe20000400000 */
[----:B------:R-:W-:Y:S01]  /*4f60*/  ISETP.GT.AND P3, PT, R3, 0x8, P0 ;  /* 0x000000080300780c */ /* 0x000fe20000764270 */
[----:B------:R-:W-:Y:S01]  /*4f70*/  @P5 STG.E.U16 desc[UR36][R8.64+0x10], R76 ;  /* 0x0000104c08005986 */ /* 0x000fe2000c101524 */
[----:B------:R-:W-:Y:S01]  /*4f80*/  ISETP.GT.AND P0, PT, R4, 0x11, PT ;  /* 0x000000110400780c */ /* 0x000fe20003f04270 */
[-C--:B------:R-:W-:Y:S01]  /*4f90*/  FMUL R71, R71, R80.reuse ;  /* 0x0000005047477220 */ /* 0x080fe20000400000 */
[C---:B------:R-:W-:Y:S01]  /*4fa0*/  ISETP.GT.AND P5, PT, R3.reuse, RZ, P1 ;  /* 0x000000ff0300720c */ /* 0x040fe20000fa4270 */
[----:B------:R-:W-:Y:S01]  /*4fb0*/  @P4 STG.E.U16 desc[UR36][R8.64+0x12], R77 ;  /* 0x0000124d08004986 */ /* 0x000fe2000c101524 */
        /* <DEDUP_REMOVED lines=129> */
[----:B------:R-:W-:Y:S01]  /*57d0*/  FMUL R31, R31, R80 ;  /* 0x000000501f1f7220 */ /* 0x000fe20000400000 */
[----:B------:R-:W-:Y:S01]  /*57e0*/  ISETP.GT.AND P1, PT, R3, 0x8, P2 ;  /* 0x000000080300780c */ /* 0x000fe20001724270 */
[----:B------:R-:W-:Y:S01]  /*57f0*/  @P3 STG.E.U16 desc[UR36][R6.64+0x72], R55 ;  /* 0x0000723706003986 */ /* 0x000fe2000c101524 */
[----:B------:R-:W-:-:S02]  /*5800*/  ISETP.GT.AND P2, PT, R4, 0x48, PT ;  /* 0x000000480400780c */ /* 0x000fc40003f44270 */
[C---:B------:R-:W-:Y:S01]  /*5810*/  ISETP.GT.AND P3, PT, R3.reuse, 0x8, P0 ;  /* 0x000000080300780c */ /* 0x040fe20000764270 */
[----:B------:R-:W-:Y:S01]  /*5820*/  @P5 STG.E.U16 desc[UR36][R8.64+0x80], R40 ;  /* 0x0000802808005986 */ /* 0x000fe2000c101524 */
[----:B------:R-:W-:Y:S02]  /*5830*/  ISETP.GT.AND P0, PT, R4, 0x49, PT ;  /* 0x000000490400780c */ /* 0x000fe40003f04270 */
[C---:B------:R-:W-:Y:S01]  /*5840*/  ISETP.GT.AND P5, PT, R3.reuse, RZ, P2 ;  /* 0x000000ff0300720c */ /* 0x040fe200017a4270 */
[----:B------:R-:W-:Y:S01]  /*5850*/  @P4 STG.E.U16 desc[UR36][R8.64+0x82], R41 ;  /* 0x0000822908004986 */ /* 0x000fe2000c101524 */
[----:B------:R-:W-:Y:S02]  /*5860*/  ISETP.GT.AND P4, PT, R3, RZ, P0 ;  /* 0x000000ff0300720c */ /* 0x000fe40000784270 */
[----:B------:R-:W-:Y:S02]  /*5870*/  F2FP.BF16.F32.PACK_AB R42, RZ, R42 ;  /* 0x0000002aff2a723e */ /* 0x000fe400000010ff */
[----:B------:R-:W-:-:S02]  /*5880*/  F2FP.BF16.F32.PACK_AB R43, RZ, R43 ;  /* 0x0000002bff2b723e */ /* 0x000fc400000010ff */
[----:B------:R-:W-:Y:S01]  /*5890*/  F2FP.BF16.F32.PACK_AB R44, RZ, R44 ;  /* 0x0000002cff2c723e */ /* 0x000fe200000010ff */
[----:B------:R-:W-:Y:S01]  /*58a0*/  @P1 STG.E.U16 desc[UR36][R6.64+0x80], R42 ;  /* 0x0000802a06001986 */ /* 0x000fe2000c101524 */
[----:B------:R-:W-:Y:S02]  /*58b0*/  F2FP.BF16.F32.PACK_AB R45, RZ, R45 ;  /* 0x0000002dff2d723e */ /* 0x000fe400000010ff */
[C---:B------:R-:W-:Y:S01]  /*58c0*/  ISETP.GT.AND P1, PT, R4.reuse, 0x51, PT ;  /* 0x000000510400780c */ /* 0x040fe20003f24270 */
[----:B------:R-:W-:Y:S01]  /*58d0*/  @P3 STG.E.U16 desc[UR36][R6.64+0x82], R43 ;  /* 0x0000822b06003986 */ /* 0x000fe2000c101524 */
[----:B------:R-:W-:Y:S02]  /*58e0*/  ISETP.GT.AND P3, PT, R4, 0x50, PT ;  /* 0x000000500400780c */ /* 0x000fe40003f64270 */
[C---:B------:R-:W-:Y:S01]  /*58f0*/  ISETP.GT.AND P2, PT, R3.reuse, 0x8, P2 ;  /* 0x000000080300780c */ /* 0x040fe20001744270 */
[----:B------:R-:W-:Y:S01]  /*5900*/  @P5 STG.E.U16 desc[UR36][R8.64+0x90], R44 ;  /* 0x0000902c08005986 */ /* 0x000fe2000c101524 */
[----:B------:R-:W-:-:S02]  /*5910*/  ISETP.GT.AND P0, PT, R3, 0x8, P0 ;  /* 0x000000080300780c */ /* 0x000fc40000704270 */
[C---:B------:R-:W-:Y:S01]  /*5920*/  ISETP.GT.AND P5, PT, R3.reuse, RZ, P3 ;  /* 0x000000ff0300720c */ /* 0x040fe20001fa4270 */
[----:B------:R-:W-:Y:S01]  /*5930*/  @P4 STG.E.U16 desc[UR36][R8.64+0x92], R45 ;  /* 0x0000922d08004986 */ /* 0x000fe2000c101524 */
[----:B------:R-:W-:Y:S02]  /*5940*/  ISETP.GT.AND P4, PT, R3, RZ, P1 ;  /* 0x000000ff0300720c */ /* 0x000fe40000f84270 */
[----:B------:R-:W-:Y:S02]  /*5950*/  F2FP.BF16.F32.PACK_AB R46, RZ, R46 ;  /* 0x0000002eff2e723e */ /* 0x000fe400000010ff */
[----:B------:R-:W-:Y:S02]  /*5960*/  F2FP.BF16.F32.PACK_AB R47, RZ, R47 ;  /* 0x0000002fff2f723e */ /* 0x000fe400000010ff */
[----:B------:R-:W-:Y:S01]  /*5970*/  F2FP.BF16.F32.PACK_AB R32, RZ, R32 ;  /* 0x00000020ff20723e */ /* 0x000fe200000010ff */
[----:B------:R-:W-:Y:S01]  /*5980*/  @P2 STG.E.U16 desc[UR36][R6.64+0x90], R46 ;  /* 0x0000902e06002986 */ /* 0x000fe2000c101524 */
[----:B------:R-:W-:-:S02]  /*5990*/  F2FP.BF16.F32.PACK_AB R33, RZ, R33 ;  /* 0x00000021ff21723e */ /* 0x000fc400000010ff */
[----:B------:R-:W-:Y:S01]  /*59a0*/  F2FP.BF16.F32.PACK_AB R34, RZ, R34 ;  /* 0x00000022ff22723e */ /* 0x000fe200000010ff */
[----:B------:R-:W-:Y:S01]  /*59b0*/  @P0 STG.E.U16 desc[UR36][R6.64+0x92], R47 ;  /* 0x0000922f06000986 */ /* 0x000fe2000c101524 */
[C---:B------:R-:W-:Y:S02]  /*59c0*/  ISETP.GT.AND P0, PT, R3.reuse, 0x8, P3 ;  /* 0x000000080300780c */ /* 0x040fe40001f04270 */
[----:B------:R-:W-:Y:S01]  /*59d0*/  F2FP.BF16.F32.PACK_AB R35, RZ, R35 ;  /* 0x00000023ff23723e */ /* 0x000fe200000010ff */
[----:B------:R-:W-:Y:S01]  /*59e0*/  @P5 STG.E.U16 desc[UR36][R8.64+0xa0], R32 ;  /* 0x0000a02008005986 */ /* 0x000fe2000c101524 */
[----:B------:R-:W-:Y:S02]  /*59f0*/  ISETP.GT.AND P5, PT, R3, 0x8, P1 ;  /* 0x000000080300780c */ /* 0x000fe40000fa4270 */
[C---:B------:R-:W-:Y:S01]  /*5a00*/  ISETP.GT.AND P1, PT, R4.reuse, 0x59, PT ;  /* 0x000000590400780c */ /* 0x040fe20003f24270 */
[----:B------:R-:W-:Y:S01]  /*5a10*/  @P4 STG.E.U16 desc[UR36][R8.64+0xa2], R33 ;  /* 0x0000a22108004986 */ /* 0x000fe2000c101524 */
[----:B------:R-:W-:-:S02]  /*5a20*/  ISETP.GT.AND P4, PT, R4, 0x58, PT ;  /* 0x000000580400780c */ /* 0x000fc40003f84270 */
[C---:B------:R-:W-:Y:S02]  /*5a30*/  ISETP.GT.AND P3, PT, R3.reuse, RZ, P1 ;  /* 0x000000ff0300720c */ /* 0x040fe40000f64270 */
[C---:B------:R-:W-:Y:S01]  /*5a40*/  ISETP.GT.AND P2, PT, R3.reuse, RZ, P4 ;  /* 0x000000ff0300720c */ /* 0x040fe20002744270 */
[----:B------:R-:W-:Y:S01]  /*5a50*/  @P0 STG.E.U16 desc[UR36][R6.64+0xa0], R34 ;  /* 0x0000a02206000986 */ /* 0x000fe2000c101524 */
[C---:B------:R-:W-:Y:S02]  /*5a60*/  ISETP.GT.AND P4, PT, R3.reuse, 0x8, P4 ;  /* 0x000000080300780c */ /* 0x040fe40002784270 */
[----:B------:R-:W-:Y:S01]  /*5a70*/  F2FP.BF16.F32.PACK_AB R36, RZ, R36 ;  /* 0x00000024ff24723e */ /* 0x000fe200000010ff */
[----:B------:R-:W-:Y:S01]  /*5a80*/  @P5 STG.E.U16 desc[UR36][R6.64+0xa2], R35 ;  /* 0x0000a22306005986 */ /* 0x000fe2000c101524 */
[----:B------:R-:W-:Y:S02]  /*5a90*/  F2FP.BF16.F32.PACK_AB R37, RZ, R37 ;  /* 0x00000025ff25723e */ /* 0x000fe400000010ff */
[----:B------:R-:W-:-:S02]  /*5aa0*/  ISETP.GT.AND P5, PT, R3, 0x8, P1 ;  /* 0x000000080300780c */ /* 0x000fc40000fa4270 */
[C---:B------:R-:W-:Y:S02]  /*5ab0*/  ISETP.GT.AND P1, PT, R4.reuse, 0x68, PT ;  /* 0x000000680400780c */ /* 0x040fe40003f24270 */
[C---:B------:R-:W-:Y:S01]  /*5ac0*/  ISETP.GT.AND P0, PT, R4.reuse, 0x69, PT ;  /* 0x000000690400780c */ /* 0x040fe20003f04270 */
[----:B------:R-:W-:Y:S01]  /*5ad0*/  @P2 STG.E.U16 desc[UR36][R8.64+0xb0], R36 ;  /* 0x0000b02408002986 */ /* 0x000fe2000c101524 */
[C---:B------:R-:W-:Y:S01]  /*5ae0*/  ISETP.GT.AND P2, PT, R4.reuse, 0x61, PT ;  /* 0x000000610400780c */ /* 0x040fe20003f44270 */
[----:B------:R-:W-:Y:S01]  /*5af0*/  @P4 IMAD.MOV.U32 R5, RZ, RZ, R7 ;  /* 0x000000ffff054224 */ /* 0x000fe200078e0007 */
[----:B------:R-:W-:Y:S01]  /*5b00*/  F2FP.BF16.F32.PACK_AB R38, RZ, R38 ;  /* 0x00000026ff26723e */ /* 0x000fe200000010ff */
[----:B------:R-:W-:Y:S01]  /*5b10*/  @P3 STG.E.U16 desc[UR36][R8.64+0xb2], R37 ;  /* 0x0000b22508003986 */ /* 0x000fe2000c101524 */
[----:B------:R-:W-:Y:S01]  /*5b20*/  ISETP.GT.AND P3, PT, R4, 0x60, PT ;  /* 0x000000600400780c */ /* 0x000fe20003f64270 */
[----:B------:R-:W-:Y:S01]  /*5b30*/  @P4 IMAD.MOV.U32 R4, RZ, RZ, R6 ;  /* 0x000000ffff044224 */ /* 0x000fe200078e0006 */
[----:B------:R-:W-:-:S02]  /*5b40*/  F2FP.BF16.F32.PACK_AB R39, RZ, R39 ;  /* 0x00000027ff27723e */ /* 0x000fc400000010ff */
[----:B------:R-:W-:Y:S02]  /*5b50*/  F2FP.BF16.F32.PACK_AB R24, RZ, R24 ;  /* 0x00000018ff18723e */ /* 0x000fe400000010ff */
[----:B------:R0:W-:Y:S01]  /*5b60*/  @P4 STG.E.U16 desc[UR36][R4.64+0xb0], R38 ;  /* 0x0000b02604004986 */ /* 0x0001e2000c101524 */
[C---:B------:R-:W-:Y:S02]  /*5b70*/  ISETP.GT.AND P4, PT, R3.reuse, RZ, P2 ;  /* 0x000000ff0300720c */ /* 0x040fe40001784270 */
[----:B------:R-:W-:Y:S02]  /*5b80*/  F2FP.BF16.F32.PACK_AB R25, RZ, R25 ;  /* 0x00000019ff19723e */ /* 0x000fe400000010ff */
[----:B------:R-:W-:Y:S02]  /*5b90*/  ISETP.GT.AND P2, PT, R3, 0x8, P2 ;  /* 0x000000080300780c */ /* 0x000fe40001744270 */
[----:B------:R-:W-:Y:S02]  /*5ba0*/  F2FP.BF16.F32.PACK_AB R26, RZ, R26 ;  /* 0x0000001aff1a723e */ /* 0x000fe400000010ff */
[----:B------:R-:W-:-:S02]  /*5bb0*/  F2FP.BF16.F32.PACK_AB R27, RZ, R27 ;  /* 0x0000001bff1b723e */ /* 0x000fc400000010ff */
[----:B------:R-:W-:Y:S01]  /*5bc0*/  F2FP.BF16.F32.PACK_AB R28, RZ, R28 ;  /* 0x0000001cff1c723e */ /* 0x000fe200000010ff */
[----:B0-----:R-:W-:Y:S01]  /*5bd0*/  @P5 IMAD.MOV.U32 R4, RZ, RZ, R6 ;  /* 0x000000ffff045224 */ /* 0x001fe200078e0006 */
[----:B------:R-:W-:Y:S01]  /*5be0*/  F2FP.BF16.F32.PACK_AB R29, RZ, R29 ;  /* 0x0000001dff1d723e */ /* 0x000fe200000010ff */
[----:B------:R-:W-:Y:S01]  /*5bf0*/  @P5 IMAD.MOV.U32 R5, RZ, RZ, R7 ;  /* 0x000000ffff055224 */ /* 0x000fe200078e0007 */
[----:B------:R-:W-:Y:S02]  /*5c00*/  F2FP.BF16.F32.PACK_AB R30, RZ, R30 ;  /* 0x0000001eff1e723e */ /* 0x000fe400000010ff */
[----:B------:R-:W-:Y:S02]  /*5c10*/  F2FP.BF16.F32.PACK_AB R31, RZ, R31 ;  /* 0x0000001fff1f723e */ /* 0x000fe400000010ff */
[----:B------:R0:W-:Y:S01]  /*5c20*/  @P5 STG.E.U16 desc[UR36][R4.64+0xb2], R39 ;  /* 0x0000b22704005986 */ /* 0x0001e2000c101524 */
[C---:B------:R-:W-:Y:S02]  /*5c30*/  ISETP.GT.AND P5, PT, R3.reuse, RZ, P3 ;  /* 0x000000ff0300720c */ /* 0x040fe40001fa4270 */
[----:B------:R-:W-:-:S11]  /*5c40*/  ISETP.GT.AND P3, PT, R3, 0x8, P3 ;  /* 0x000000080300780c */ /* 0x000fd60001f64270 */
[----:B0-----:R-:W-:Y:S02]  /*5c50*/  @P5 IMAD.MOV.U32 R4, RZ, RZ, R8 ;  /* 0x000000ffff045224 */ /* 0x001fe400078e0008 */
[----:B------:R-:W-:-:S05]  /*5c60*/  @P5 IMAD.MOV.U32 R5, RZ, RZ, R9 ;  /* 0x000000ffff055224 */ /* 0x000fca00078e0009 */
[----:B------:R0:W-:Y:S01]  /*5c70*/  @P5 STG.E.U16 desc[UR36][R4.64+0xc0], R24 ;  /* 0x0000c01804005986 */ /* 0x0001e2000c101524 */
[C---:B------:R-:W-:Y:S02]  /*5c80*/  ISETP.GT.AND P5, PT, R3.reuse, RZ, P0 ;  /* 0x000000ff0300720c */ /* 0x040fe400007a4270 */
[----:B------:R-:W-:Y:S01]  /*5c90*/  ISETP.GT.AND P0, PT, R3, 0x8, P0 ;  /* 0x000000080300780c */ /* 0x000fe20000704270 */
[----:B0-----:R-:W-:Y:S02]  /*5ca0*/  @P4 IMAD.MOV.U32 R4, RZ, RZ, R8 ;  /* 0x000000ffff044224 */ /* 0x001fe400078e0008 */
[----:B------:R-:W-:-:S05]  /*5cb0*/  @P4 IMAD.MOV.U32 R5, RZ, RZ, R9 ;  /* 0x000000ffff054224 */ /* 0x000fca00078e0009 */
[----:B------:R0:W-:Y:S01]  /*5cc0*/  @P4 STG.E.U16 desc[UR36][R4.64+0xc2], R25 ;  /* 0x0000c21904004986 */ /* 0x0001e2000c101524 */
[C---:B------:R-:W-:Y:S02]  /*5cd0*/  ISETP.GT.AND P4, PT, R3.reuse, RZ, P1 ;  /* 0x000000ff0300720c */ /* 0x040fe40000f84270 */
[----:B------:R-:W-:Y:S01]  /*5ce0*/  ISETP.GT.AND P1, PT, R3, 0x8, P1 ;  /* 0x000000080300780c */ /* 0x000fe20000f24270 */
[----:B0-----:R-:W-:Y:S02]  /*5cf0*/  @P3 IMAD.MOV.U32 R4, RZ, RZ, R6 ;  /* 0x000000ffff043224 */ /* 0x001fe400078e0006 */
[----:B------:R-:W-:-:S05]  /*5d00*/  @P3 IMAD.MOV.U32 R5, RZ, RZ, R7 ;  /* 0x000000ffff053224 */ /* 0x000fca00078e0007 */
[----:B------:R0:W-:Y:S02]  /*5d10*/  @P3 STG.E.U16 desc[UR36][R4.64+0xc0], R26 ;  /* 0x0000c01a04003986 */ /* 0x0001e4000c101524 */
[----:B0-----:R-:W-:Y:S02]  /*5d20*/  @P2 IMAD.MOV.U32 R4, RZ, RZ, R6 ;  /* 0x000000ffff042224 */ /* 0x001fe400078e0006 */
[----:B------:R-:W-:-:S05]  /*5d30*/  @P2 IMAD.MOV.U32 R5, RZ, RZ, R7 ;  /* 0x000000ffff052224 */ /* 0x000fca00078e0007 */
[----:B------:R0:W-:Y:S02]  /*5d40*/  @P2 STG.E.U16 desc[UR36][R4.64+0xc2], R27 ;  /* 0x0000c21b04002986 */ /* 0x0001e4000c101524 */
[----:B0-----:R-:W-:Y:S02]  /*5d50*/  @P4 IMAD.MOV.U32 R4, RZ, RZ, R8 ;  /* 0x000000ffff044224 */ /* 0x001fe400078e0008 */
[----:B------:R-:W-:-:S05]  /*5d60*/  @P4 IMAD.MOV.U32 R5, RZ, RZ, R9 ;  /* 0x000000ffff054224 */ /* 0x000fca00078e0009 */
[----:B------:R0:W-:Y:S04]  /*5d70*/  @P4 STG.E.U16 desc[UR36][R4.64+0xd0], R28 ;  /* 0x0000d01c04004986 */ /* 0x0001e8000c101524 */
[----:B------:R4:W-:Y:S01]  /*5d80*/  @P5 STG.E.U16 desc[UR36][R8.64+0xd2], R29 ;  /* 0x0000d21d08005986 */ /* 0x0009e2000c101524 */
[----:B0-----:R-:W-:Y:S02]  /*5d90*/  @P1 IMAD.MOV.U32 R4, RZ, RZ, R6 ;  /* 0x000000ffff041224 */ /* 0x001fe400078e0006 */
[----:B------:R-:W-:-:S05]  /*5da0*/  @P1 IMAD.MOV.U32 R5, RZ, RZ, R7 ;  /* 0x000000ffff051224 */ /* 0x000fca00078e0007 */
[----:B------:R4:W-:Y:S04]  /*5db0*/  @P1 STG.E.U16 desc[UR36][R4.64+0xd0], R30 ;  /* 0x0000d01e04001986 */ /* 0x0009e8000c101524 */
[----:B------:R4:W-:Y:S02]  /*5dc0*/  @P0 STG.E.U16 desc[UR36][R6.64+0xd2], R31 ;  /* 0x0000d21f06000986 */ /* 0x0009e4000c101524 */
.L_x_143:
[----:B------:R-:W-:Y:S05]  /*5dd0*/  BSYNC B0 ;  /* 0x0000000000007941 */ /* 0x000fea0003800000 */
.L_x_33:
[----:B------:R-:W-:Y:S01]  /*5de0*/  ULDC UR4, c[0x0][0xc] ;  /* 0x0000030000047ab9 */ /* 0x000fe20000000800 */
[----:B------:R-:W-:Y:S01]  /*5df0*/  ULDC UR5, c[0x0][0x10] ;  /* 0x0000040000057ab9 */ /* 0x000fe20000000800 */
[----:B------:R-:W0:Y:S01]  /*5e00*/  LDC R3, c[0x0][0x14] ;  /* 0x00000500ff037b82 */ /* 0x000e220000000800 */
[----:B------:R-:W-:Y:S01]  /*5e10*/  UIMAD.WIDE.U32 UR4, UR4, UR5, URZ ;  /* 0x00000005040472a5 */ /* 0x000fe2000f8e003f */
[----:B------:R-:W-:Y:S02]  /*5e20*/  IMAD.MOV.U32 R85, RZ, RZ, -0x1 ;  /* 0xffffffffff557424 */ /* 0x000fe400078e00ff */
[----:B------:R-:W-:-:S03]  /*5e30*/  IMAD.MOV.U32 R83, RZ, RZ, -0x1 ;  /* 0xffffffffff537424 */ /* 0x000fc600078e00ff */
[----:B0-----:R-:W-:-:S04]  /*5e40*/  IMAD.WIDE.U32 R16, R3, UR4, R16 ;  /* 0x0000000403107c25 */ /* 0x001fc8000f8e0010 */
[----:B------:R-:W-:Y:S01]  /*5e50*/  IMAD R3, R3, UR5, RZ ;  /* 0x0000000503037c24 */ /* 0x000fe2000f8e02ff */
[----:B------:R-:W-:Y:S02]  /*5e60*/  ULDC.64 UR4, c[0x0][0x650] ;  /* 0x0001940000047ab9 */ /* 0x000fe40000000a00 */
[----:B------:R-:W-:Y:S01]  /*5e70*/  ISETP.GE.U32.AND P0, PT, R16, UR4, PT ;  /* 0x0000000410007c0c */ /* 0x000fe2000bf06070 */
[--C-:B------:R-:W-:Y:S01]  /*5e80*/  IMAD.IADD R17, R17, 0x1, R3.reuse ;  /* 0x0000000111117824 */ /* 0x100fe200078e0203 */
[----:B------:R-:W-:-:S04]  /*5e90*/  PRMT R3, RZ, 0x7610, R3 ;  /* 0x00007610ff037816 */ /* 0x000fc80000000003 */
[----:B------:R-:W-:-:S13]  /*5ea0*/  ISETP.GE.U32.AND.EX P0, PT, R17, UR5, PT, P0 ;  /* 0x0000000511007c0c */ /* 0x000fda000bf06100 */
[----:B------:R-:W-:Y:S05]  /*5eb0*/  @P0 BRA `(.L_x_144) ;  /* 0x0000000400640947 */ /* 0x000fea0003800000 */
[----:B---3--:R-:W0:Y:S01]  /*5ec0*/  S2R R12, SR_CTAID.X ;  /* 0x00000000000c7919 */ /* 0x008e220000002500 */
[----:B------:R-:W3:Y:S01]  /*5ed0*/  LDC.64 R10, c[0x0][0x628] ;  /* 0x00018a00ff0a7b82 */ /* 0x000ee20000000a00 */
[----:B------:R-:W-:Y:S01]  /*5ee0*/  ULDC UR4, c[0x0][0x150] ;  /* 0x0000540000047ab9 */ /* 0x000fe20000000800 */
[----:B----4-:R-:W-:Y:S01]  /*5ef0*/  IMAD.MOV.U32 R8, RZ, RZ, R16 ;  /* 0x000000ffff087224 */ /* 0x010fe200078e0010 */
[----:B------:R-:W4:Y:S01]  /*5f00*/  S2R R24, SR_CTAID.Y ;  /* 0x0000000000187919 */ /* 0x000f220000002600 */
[----:B------:R-:W-:-:S04]  /*5f10*/  IMAD.MOV.U32 R9, RZ, RZ, R17 ;  /* 0x000000ffff097224 */ /* 0x000fc800078e0011 */
[----:B------:R-:W1:Y:S08]  /*5f20*/  LDC R21, c[0x0][0x144] ;  /* 0x00005100ff157b82 */ /* 0x000e700000000800 */
[----:B------:R-:W1:Y:S08]  /*5f30*/  LDC R0, c[0x0][0x630] ;  /* 0x00018c00ff007b82 */ /* 0x000e700000000800 */
[----:B------:R-:W1:Y:S01]  /*5f40*/  LDC.64 R14, c[0x0][0x620] ;  /* 0x00018800ff0e7b82 */ /* 0x000e620000000a00 */
[----:B---3--:R-:W-:-:S04]  /*5f50*/  ISETP.NE.U32.AND P0, PT, R10, RZ, PT ;  /* 0x000000ff0a00720c */ /* 0x008fc80003f05070 */
[----:B------:R-:W-:Y:S02]  /*5f60*/  ISETP.NE.AND.EX P0, PT, R11, RZ, PT, P0 ;  /* 0x000000ff0b00720c */ /* 0x000fe40003f05300 */
[----:B0-----:R-:W-:-:S05]  /*5f70*/  I2FP.F32.U32 R3, R12 ;  /* 0x0000000c00037245 */ /* 0x001fca0000201000 */
[----:B------:R-:W-:-:S04]  /*5f80*/  FMUL R3, R3, UR4 ;  /* 0x0000000403037c20 */ /* 0x000fc80008400000 */
[----:B------:R0:W3:Y:S02]  /*5f90*/  F2I.U32.TRUNC.NTZ R20, R3 ;  /* 0x0000000300147305 */ /* 0x0000e4000020f000 */
[----:B----4-:R-:W-:Y:S05]  /*5fa0*/  @!P0 BRA `(.L_x_145) ;  /* 0x0000000000288947 */ /* 0x010fea0003800000 */
[----:B0-----:R-:W0:Y:S02]  /*5fb0*/  LDC R3, c[0x0][0x634] ;  /* 0x00018d00ff037b82 */ /* 0x001e240000000800 */
[----:B0-----:R-:W-:-:S05]  /*5fc0*/  IADD3 R3, P0, R16, R3, RZ ;  /* 0x0000000310037210 */ /* 0x001fca0007f1e0ff */
[----:B------:R-:W-:-:S04]  /*5fd0*/  IMAD.X R13, RZ, RZ, R17, P0 ;  /* 0x000000ffff0d7224 */ /* 0x000fc800000e0611 */
[----:B------:R-:W-:-:S04]  /*5fe0*/  IMAD.WIDE.U32 R4, R13, R10, RZ ;  /* 0x0000000a0d047225 */ /* 0x000fc800078e00ff */
[----:B-12---:R-:W-:-:S04]  /*5ff0*/  IMAD.WIDE.U32 R6, P0, R3, R11, R4 ;  /* 0x0000000b03067225 */ /* 0x006fc80007800004 */
[----:B------:R-:W-:-:S04]  /*6000*/  IMAD.WIDE.U32 R4, R3, R10, RZ ;  /* 0x0000000a03047225 */ /* 0x000fc800078e00ff */
[----:B------:R-:W-:Y:S01]  /*6010*/  IMAD.X R9, RZ, RZ, RZ, P0 ;  /* 0x000000ffff097224 */ /* 0x000fe200000e06ff */
[----:B------:R-:W-:Y:S01]  /*6020*/  IADD3 RZ, P0, R5, R6, RZ ;  /* 0x0000000605ff7210 */ /* 0x000fe20007f1e0ff */
[----:B------:R-:W-:-:S04]  /*6030*/  IMAD.MOV.U32 R8, RZ, RZ, R7 ;  /* 0x000000ffff087224 */ /* 0x000fc800078e0007 */
[----:B------:R-:W-:-:S08]  /*6040*/  IMAD.WIDE.U32.X R8, R13, R11, R8, P0 ;  /* 0x0000000b0d087225 */ /* 0x000fd000000e0408 */
.L_x_145:
[----:B------:R-:W4:Y:S01]  /*6050*/  LDC.64 R28, c[0x0][0x640] ;  /* 0x00019000ff1c7b82 */ /* 0x000f220000000a00 */
[-CC-:B-1----:R-:W-:Y:S01]  /*6060*/  SHF.R.U64 R83, R8, R0.reuse, R9.reuse ;  /* 0x0000000008537219 */ /* 0x182fe20000001209 */
[----:B---3--:R-:W-:Y:S01]  /*6070*/  IMAD.MOV R20, RZ, RZ, -R20 ;  /* 0x000000ffff147224 */ /* 0x008fe200078e0a14 */
[----:B------:R-:W-:Y:S01]  /*6080*/  SHF.R.U32.HI R0, RZ, R0, R9 ;  /* 0x00000000ff007219 */ /* 0x000fe20000011609 */
[----:B------:R-:W-:Y:S01]  /*6090*/  ULDC UR4, c[0x0][0x154] ;  /* 0x0000550000047ab9 */ /* 0x000fe20000000800 */
[----:B0-----:R-:W-:Y:S01]  /*60a0*/  IADD3 R3, P0, RZ, -R83, RZ ;  /* 0x80000053ff037210 */ /* 0x001fe20007f1e0ff */
[----:B------:R-:W-:Y:S02]  /*60b0*/  IMAD R21, R21, R20, R12 ;  /* 0x0000001415157224 */ /* 0x000fe400078e020c */
[----:B--2---:R-:W0:Y:S01]  /*60c0*/  LDC R6, c[0x0][0x618] ;  /* 0x00018600ff067b82 */ /* 0x004e220000000800 */
[----:B------:R-:W-:Y:S02]  /*60d0*/  IMAD.MOV.U32 R7, RZ, RZ, 0x1 ;  /* 0x00000001ff077424 */ /* 0x000fe400078e00ff */
[----:B------:R-:W-:-:S04]  /*60e0*/  IMAD.X R5, RZ, RZ, ~R0, P0 ;  /* 0x000000ffff057224 */ /* 0x000fc800000e0e00 */
[-C--:B------:R-:W-:Y:S01]  /*60f0*/  IMAD R0, R5, R14.reuse, RZ ;  /* 0x0000000e05007224 */ /* 0x080fe200078e02ff */
[----:B------:R-:W1:Y:S01]  /*6100*/  LDC R8, c[0x0][0x608] ;  /* 0x00018200ff087b82 */ /* 0x000e620000000800 */
[----:B------:R-:W-:-:S04]  /*6110*/  IMAD.WIDE.U32 R4, R3, R14, R16 ;  /* 0x0000000e03047225 */ /* 0x000fc800078e0010 */
[----:B------:R-:W-:Y:S01]  /*6120*/  IMAD R3, R3, R15, R0 ;  /* 0x0000000f03037224 */ /* 0x000fe200078e0200 */
[----:B------:R-:W-:Y:S02]  /*6130*/  I2FP.F32.U32 R0, R24 ;  /* 0x0000001800007245 */ /* 0x000fe40000201000 */
[----:B------:R-:W2:Y:S01]  /*6140*/  LDC R26, c[0x0][0x658] ;  /* 0x00019600ff1a7b82 */ /* 0x000ea20000000800 */
[----:B------:R-:W-:Y:S01]  /*6150*/  IMAD.IADD R3, R5, 0x1, R3 ;  /* 0x0000000105037824 */ /* 0x000fe200078e0203 */
[----:B----4-:R-:W-:Y:S01]  /*6160*/  ISETP.NE.U32.AND P0, PT, R28, RZ, PT ;  /* 0x000000ff1c00720c */ /* 0x010fe20003f05070 */
[----:B------:R-:W-:Y:S01]  /*6170*/  FMUL R0, R0, UR4 ;  /* 0x0000000400007c20 */ /* 0x000fe20008400000 */
[----:B------:R-:W-:Y:S02]  /*6180*/  IMAD.MOV.U32 R5, RZ, RZ, -0x1 ;  /* 0xffffffffff057424 */ /* 0x000fe400078e00ff */
[----:B------:R-:W-:Y:S01]  /*6190*/  ISETP.NE.AND.EX P0, PT, R29, RZ, PT, P0 ;  /* 0x000000ff1d00720c */ /* 0x000fe20003f05300 */
[----:B------:R3:W4:Y:S01]  /*61a0*/  F2I.U32.TRUNC.NTZ R13, R0 ;  /* 0x00000000000d7305 */ /* 0x000722000020f000 */
[----:B------:R-:W3:Y:S01]  /*61b0*/  LDC R15, c[0x0][0x148] ;  /* 0x00005200ff0f7b82 */ /* 0x000ee20000000800 */
[----:B0-----:R-:W-:-:S02]  /*61c0*/  SHF.R.U64 R12, R4, R6, R3 ;  /* 0x00000006040c7219 */ /* 0x001fc40000001203 */
[----:B------:R-:W-:-:S05]  /*61d0*/  SHF.R.U32.HI R3, RZ, R6, R3 ;  /* 0x00000006ff037219 */ /* 0x000fca0000011603 */
[----:B------:R-:W0:Y:S01]  /*61e0*/  LDC R20, c[0x0][0x600] ;  /* 0x00018000ff147b82 */ /* 0x000e220000000800 */
[-CC-:B-1----:R-:W-:Y:S02]  /*61f0*/  SHF.R.U64 R10, R12, R8.reuse, R3.reuse ;  /* 0x000000080c0a7219 */ /* 0x182fe40000001203 */
[----:B------:R-:W-:-:S05]  /*6200*/  SHF.R.U32.HI R3, RZ, R8, R3 ;  /* 0x00000008ff037219 */ /* 0x000fca0000011603 */
[----:B------:R-:W1:Y:S01]  /*6210*/  LDC R27, c[0x0][0x648] ;  /* 0x00019200ff1b7b82 */ /* 0x000e620000000800 */
[-C--:B--2---:R-:W-:Y:S02]  /*6220*/  SHF.L.U32 R4, R5, R26.reuse, RZ ;  /* 0x0000001a05047219 */ /* 0x084fe400000006ff */
[-CC-:B------:R-:W-:Y:S02]  /*6230*/  SHF.R.U64 R14, R10, R26.reuse, R3.reuse ;  /* 0x0000001a0a0e7219 */ /* 0x180fe40000001203 */
[----:B------:R-:W-:Y:S02]  /*6240*/  SHF.R.U32.HI R5, RZ, R26, R3 ;  /* 0x0000001aff057219 */ /* 0x000fe40000011603 */
[----:B------:R-:W-:Y:S01]  /*6250*/  LOP3.LUT R25, RZ, R4, RZ, 0x33, !PT ;  /* 0x00000004ff197212 */ /* 0x000fe200078e33ff */
[----:B------:R-:W2:Y:S01]  /*6260*/  LDC R30, c[0x0][0x638] ;  /* 0x00018e00ff1e7b82 */ /* 0x000ea20000000800 */
[----:B------:R-:W-:Y:S01]  /*6270*/  SHF.L.U32 R26, R7, R26, RZ ;  /* 0x0000001a071a7219 */ /* 0x000fe200000006ff */
[----:B------:R-:W-:-:S06]  /*6280*/  IMAD.MOV.U32 R4, RZ, RZ, R14 ;  /* 0x000000ffff047224 */ /* 0x000fcc00078e000e */
[----:B------:R-:W0:Y:S01]  /*6290*/  LDC R31, c[0x0][0x610] ;  /* 0x00018400ff1f7b82 */ /* 0x000e220000000800 */
[----:B----4-:R-:W-:Y:S05]  /*62a0*/  @!P0 BRA `(.L_x_146) ;  /* 0x0000000000288947 */ /* 0x010fea0003800000 */
        /* <DEDUP_REMOVED lines=10> */
.L_x_146:
[----:B------:R-:W-:Y:S01]  /*6350*/  ISETP.NE.AND P0, PT, R2, 0x1, PT ;  /* 0x000000010200780c */ /* 0x000fe20003f05270 */
[----:B0-----:R-:W-:Y:S01]  /*6360*/  VIADD R7, R20, 0xffffffff ;  /* 0xffffffff14077836 */ /* 0x001fe20000000000 */
[----:B-1-3--:R-:W-:Y:S01]  /*6370*/  SHF.R.U64 R0, R4, R27, R5 ;  /* 0x0000001b04007219 */ /* 0x00afe20000001205 */
[----:B------:R-:W-:Y:S01]  /*6380*/  IMAD.MOV R13, RZ, RZ, -R13 ;  /* 0x000000ffff0d7224 */ /* 0x000fe200078e0a0d */
[----:B------:R-:W-:Y:S01]  /*6390*/  LOP3.LUT R5, R10, R25, RZ, 0xc0, !PT ;  /* 0x000000190a057212 */ /* 0x000fe200078ec0ff */
[----:B------:R-:W-:Y:S01]  /*63a0*/  IMAD.MOV.U32 R4, RZ, RZ, 0x1 ;  /* 0x00000001ff047424 */ /* 0x000fe200078e00ff */
[----:B------:R-:W-:Y:S01]  /*63b0*/  LOP3.LUT R12, R12, R7, RZ, 0xc0, !PT ;  /* 0x000000070c0c7212 */ /* 0x000fe200078ec0ff */
[----:B------:R-:W-:Y:S02]  /*63c0*/  IMAD.MOV R3, RZ, RZ, -R0 ;  /* 0x000000ffff037224 */ /* 0x000fe400078e0a00 */
[----:B------:R-:W-:Y:S02]  /*63d0*/  IMAD R0, R26, R0, R5 ;  /* 0x000000001a007224 */ /* 0x000fe400078e0205 */
[----:B--2---:R-:W-:-:S02]  /*63e0*/  IMAD R3, R3, R30, R14 ;  /* 0x0000001e03037224 */ /* 0x004fc400078e020e */
[----:B------:R-:W-:Y:S02]  /*63f0*/  @P0 IMAD R21, R15, R13, R24 ;  /* 0x0000000d0f150224 */ /* 0x000fe400078e0218 */
[----:B------:R-:W-:Y:S01]  /*6400*/  IMAD R5, R3, R20, R12 ;  /* 0x0000001403057224 */ /* 0x000fe200078e020c */
[----:B------:R-:W-:Y:S01]  /*6410*/  PRMT R3, R4, 0x7610, R3 ;  /* 0x0000761004037816 */ /* 0x000fe20000000003 */
[----:B------:R-:W-:-:S05]  /*6420*/  IMAD R0, R0, R31, R21 ;  /* 0x0000001f00007224 */ /* 0x000fca00078e0215 */
[----:B------:R-:W-:Y:S02]  /*6430*/  SEL R85, R5, R0, !P0 ;  /* 0x0000000005557207 */ /* 0x000fe40004000000 */
[----:B------:R-:W-:-:S07]  /*6440*/  SEL R0, R0, R5, !P0 ;  /* 0x0000000500007207 */ /* 0x000fce0004000000 */
.L_x_144:
[----:B------:R-:W-:Y:S01]  /*6450*/  LOP3.LUT P0, RZ, R3, 0xff, RZ, 0xc0, !PT ;  /* 0x000000ff03ff7812 */ /* 0x000fe2000780c0ff */
[----:B------:R-:W-:-:S12]  /*6460*/  IMAD.MOV.U32 R84, RZ, RZ, R0 ;  /* 0x000000ffff547224 */ /* 0x000fd800078e0000 */
[----:B------:R-:W-:Y:S05]  /*6470*/  @P0 BRA `(.L_x_147) ;  /* 0xffffffb000380947 */ /* 0x000fea000383ffff */
[----:B------:R-:W-:Y:S05]  /*6480*/  EXIT ;  /* 0x000000000000794d */ /* 0x000fea0003800000 */
.L_x_8:
[----:B0-----:R-:W-:Y:S01]  /*6490*/  ULDC.64 UR4, c[0x0][0x650] ;  /* 0x0001940000047ab9 */ /* 0x001fe20000000a00 */
        /* <DEDUP_REMOVED lines=25> */
.L_x_149:
[----:B------:R-:W0:Y:S01]  /*6630*/  LDC.64 R28, c[0x0][0x640] ;  /* 0x00019000ff1c7b82 */ /* 0x000e220000000a00 */
[-CC-:B------:R-:W-:Y:S01]  /*6640*/  SHF.R.U64 R22, R12, R6.reuse, R13.reuse ;  /* 0x000000060c167219 */ /* 0x180fe2000000120d */
[----:B------:R-:W-:Y:S01]  /*6650*/  IMAD.MOV.U32 R30, RZ, RZ, 0x1 ;  /* 0x00000001ff1e7424 */ /* 0x000fe200078e00ff */
[----:B------:R-:W-:Y:S02]  /*6660*/  SHF.R.U32.HI R6, RZ, R6, R13 ;  /* 0x00000006ff067219 */ /* 0x000fe4000001160d */
        /* <DEDUP_REMOVED lines=8> */
[----:B------:R-:W-:Y:S01]  /*66f0*/  IMAD.IADD R9, R9, 0x1, R11 ;  /* 0x0000000109097824 */ /* 0x000fe200078e020b */
[----:B0-----:R-:W-:-:S04]  /*6700*/  ISETP.NE.U32.AND P0, PT, R28, RZ, PT ;  /* 0x000000ff1c00720c */ /* 0x001fc80003f05070 */
[----:B------:R-:W-:Y:S02]  /*6710*/  ISETP.NE.AND.EX P0, PT, R29, RZ, PT, P0 ;  /* 0x000000ff1d00720c */ /* 0x000fe40003f05300 */
[----:B------:R-:W0:Y:S01]  /*6720*/  LDC R20, c[0x0][0x600] ;  /* 0x00018000ff147b82 */ /* 0x000e220000000800 */
[-CC-:B-1----:R-:W-:Y:S01]  /*6730*/  SHF.R.U64 R14, R8, R10.reuse, R9.reuse ;  /* 0x0000000a080e7219 */ /* 0x182fe20000001209 */
[----:B------:R-:W-:Y:S01]  /*6740*/  IMAD.MOV.U32 R8, RZ, RZ, -0x1 ;  /* 0xffffffffff087424 */ /* 0x000fe200078e00ff */
[----:B------:R-:W-:-:S05]  /*6750*/  SHF.R.U32.HI R9, RZ, R10, R9 ;  /* 0x0000000aff097219 */ /* 0x000fca0000011609 */
[----:B------:R-:W1:Y:S01]  /*6760*/  LDC R24, c[0x0][0x648] ;  /* 0x00019200ff187b82 */ /* 0x000e620000000800 */
[-CC-:B--2---:R-:W-:Y:S02]  /*6770*/  SHF.R.U64 R23, R14, R12.reuse, R9.reuse ;  /* 0x0000000c0e177219 */ /* 0x184fe40000001209 */
[----:B------:R-:W-:-:S05]  /*6780*/  SHF.R.U32.HI R6, RZ, R12, R9 ;  /* 0x0000000cff067219 */ /* 0x000fca0000011609 */
[----:B------:R-:W2:Y:S01]  /*6790*/  LDC R26, c[0x0][0x638] ;  /* 0x00018e00ff1a7b82 */ /* 0x000ea20000000800 */
[-C--:B---3--:R-:W-:Y:S02]  /*67a0*/  SHF.L.U32 R8, R8, R27.reuse, RZ ;  /* 0x0000001b08087219 */ /* 0x088fe400000006ff */
[-CC-:B------:R-:W-:Y:S02]  /*67b0*/  SHF.R.U64 R25, R23, R27.reuse, R6.reuse ;  /* 0x0000001b17197219 */ /* 0x180fe40000001206 */
[----:B------:R-:W-:Y:S02]  /*67c0*/  LOP3.LUT R32, RZ, R8, RZ, 0x33, !PT ;  /* 0x00000008ff207212 */ /* 0x000fe400078e33ff */
[----:B------:R-:W-:Y:S01]  /*67d0*/  SHF.R.U32.HI R9, RZ, R27, R6 ;  /* 0x0000001bff097219 */ /* 0x000fe20000011606 */
[----:B------:R-:W3:Y:S01]  /*67e0*/  LDC R31, c[0x0][0x610] ;  /* 0x00018400ff1f7b82 */ /* 0x000ee20000000800 */
[----:B------:R-:W-:Y:S01]  /*67f0*/  IMAD.MOV.U32 R8, RZ, RZ, R25 ;  /* 0x000000ffff087224 */ /* 0x000fe200078e0019 */
[----:B------:R-:W-:Y:S06]  /*6800*/  @!P0 BRA `(.L_x_150) ;  /* 0x0000000000288947 */ /* 0x000fec0003800000 */
        /* <DEDUP_REMOVED lines=10> */
.L_x_150:
[----:B------:R-:W-:Y:S02]  /*68b0*/  ISETP.NE.AND P0, PT, R2, 0x1, PT ;  /* 0x000000010200780c */ /* 0x000fe40003f05270 */
[----:B-1----:R-:W-:Y:S01]  /*68c0*/  SHF.R.U64 R6, R8, R24, R9 ;  /* 0x0000001808067219 */ /* 0x002fe20000001209 */
[----:B0-----:R-:W-:Y:S01]  /*68d0*/  VIADD R9, R20, 0xffffffff ;  /* 0xffffffff14097836 */ /* 0x001fe20000000000 */
[----:B------:R-:W-:Y:S02]  /*68e0*/  SHF.L.U32 R30, R30, R27, RZ ;  /* 0x0000001b1e1e7219 */ /* 0x000fe400000006ff */
[----:B------:R-:W-:Y:S01]  /*68f0*/  LOP3.LUT R5, R23, R32, RZ, 0xc0, !PT ;  /* 0x0000002017057212 */ /* 0x000fe200078ec0ff */
[----:B------:R-:W-:-:S04]  /*6900*/  IMAD.MOV R8, RZ, RZ, -R6 ;  /* 0x000000ffff087224 */ /* 0x000fc800078e0a06 */
[----:B------:R-:W-:Y:S01]  /*6910*/  IMAD R6, R30, R6, R5 ;  /* 0x000000061e067224 */ /* 0x000fe200078e0205 */
[----:B------:R-:W-:Y:S01]  /*6920*/  LOP3.LUT R5, R14, R9, RZ, 0xc0, !PT ;  /* 0x000000090e057212 */ /* 0x000fe200078ec0ff */
[----:B------:R-:W-:Y:S02]  /*6930*/  @P0 IMAD R3, R7, R21, R4 ;  /* 0x0000001507030224 */ /* 0x000fe400078e0204 */
[----:B--2---:R-:W-:Y:S02]  /*6940*/  IMAD R4, R8, R26, R25 ;  /* 0x0000001a08047224 */ /* 0x004fe400078e0219 */
[----:B---3--:R-:W-:Y:S02]  /*6950*/  IMAD R3, R6, R31, R3 ;  /* 0x0000001f06037224 */ /* 0x008fe400078e0203 */
[----:B------:R-:W-:Y:S02]  /*6960*/  IMAD R4, R4, R20, R5 ;  /* 0x0000001404047224 */ /* 0x000fe400078e0205 */
[----:B------:R-:W-:-:S02]  /*6970*/  IMAD.MOV.U32 R8, RZ, RZ, 0x1 ;  /* 0x00000001ff087424 */ /* 0x000fc400078e00ff */
[----:B------:R-:W-:Y:S01]  /*6980*/  IMAD.MOV.U32 R6, RZ, RZ, R22 ;  /* 0x000000ffff067224 */ /* 0x000fe200078e0016 */
[----:B------:R-:W-:Y:S02]  /*6990*/  SEL R20, R4, R3, !P0 ;  /* 0x0000000304147207 */ /* 0x000fe40004000000 */
[----:B------:R-:W-:-:S07]  /*69a0*/  SEL R13, R3, R4, !P0 ;  /* 0x00000004030d7207 */ /* 0x000fce0004000000 */
.L_x_148:
[----:B------:R-:W-:-:S08]  /*69b0*/  NOP ;  /* 0x0000000000007918 */ /* 0x000fd00000000000 */
[----:B------:R-:W0:-:S00]  /*69c0*/  USETMAXREG.DEALLOC.CTAPOOL 0x28 ;  /* 0x00000028000079c8 */ /* 0x000e0000080e0500 */
[----:B0-----:R-:W-:-:S13]  /*69d0*/  ISETP.NE.AND P0, PT, R0, RZ, PT ;  /* 0x000000ff0000720c */ /* 0x001fda0003f05270 */
[----:B------:R-:W-:Y:S05]  /*69e0*/  @P0 EXIT ;  /* 0x000000000000094d */ /* 0x000fea0003800000 */
[----:B------:R-:W-:Y:S01]  /*69f0*/  LOP3.LUT P0, RZ, R8, 0xff, RZ, 0xc0, !PT ;  /* 0x000000ff08ff7812 */ /* 0x000fe2000780c0ff */
[----:B------:R-:W-:Y:S02]  /*6a00*/  IMAD.MOV.U32 R0, RZ, RZ, 0x1 ;  /* 0x00000001ff007424 */ /* 0x000fe400078e00ff */
[----:B------:R-:W-:-:S10]  /*6a10*/  IMAD.MOV.U32 R3, RZ, RZ, RZ ;  /* 0x000000ffff037224 */ /* 0x000fd400078e00ff */
[----:B------:R-:W-:Y:S05]  /*6a20*/  @!P0 BRA `(.L_x_151) ;  /* 0x0000000c003c8947 */ /* 0x000fea0003800000 */
[----:B------:R-:W0:Y:S01]  /*6a30*/  LDC R0, c[0x0][0x28c] ;  /* 0x0000a300ff007b82 */ /* 0x000e220000000800 */
[----:B------:R-:W1:Y:S01]  /*6a40*/  S2R R9, SR_CgaCtaId ;  /* 0x0000000000097919 */ /* 0x000e620000008800 */
[----:B------:R-:W-:Y:S01]  /*6a50*/  ULDC UR5, c[0x0][0x600] ;  /* 0x0001800000057ab9 */ /* 0x000fe20000000800 */
[----:B------:R-:W-:Y:S01]  /*6a60*/  ULDC UR4, c[0x0][0xc] ;  /* 0x0000030000047ab9 */ /* 0x000fe20000000800 */
[----:B------:R-:W-:Y:S01]  /*6a70*/  UIADD3 UR16, UR5, -0x1, URZ ;  /* 0xffffffff05107890 */ /* 0x000fe2000fffe03f */
[----:B------:R-:W-:Y:S01]  /*6a80*/  BSSY B0, `(.L_x_151) ;  /* 0x00000c9000007945 */ /* 0x000fe20003800000 */
[----:B------:R-:W-:Y:S01]  /*6a90*/  ULDC UR6, c[0x0][0x658] ;  /* 0x0001960000067ab9 */ /* 0x000fe20000000800 */
[----:B------:R-:W-:Y:S01]  /*6aa0*/  ULDC UR5, c[0x0][0x10] ;  /* 0x0000040000057ab9 */ /* 0x000fe20000000800 */
[----:B------:R-:W-:Y:S01]  /*6ab0*/  UMOV UR7, 0xffffffff ;  /* 0xffffffff00077882 */ /* 0x000fe20000000000 */
[----:B------:R-:W-:Y:S01]  /*6ac0*/  UMOV UR8, 0x1 ;  /* 0x0000000100087882 */ /* 0x000fe20000000000 */
[----:B------:R-:W-:Y:S01]  /*6ad0*/  UIMAD.WIDE.U32 UR4, UR4, UR5, URZ ;  /* 0x00000005040472a5 */ /* 0x000fe2000f8e003f */
[----:B------:R-:W-:Y:S01]  /*6ae0*/  IMAD.MOV.U32 R11, RZ, RZ, 0x1 ;  /* 0x00000001ff0b7424 */ /* 0x000fe200078e00ff */
[----:B------:R-:W-:Y:S01]  /*6af0*/  USHF.L.U32 UR7, UR7, UR6, URZ ;  /* 0x0000000607077299 */ /* 0x000fe2000800063f */
[----:B------:R-:W-:Y:S01]  /*6b00*/  LOP3.LUT R8, R19, 0x2, RZ, 0xfc, !PT ;  /* 0x0000000213087812 */ /* 0x000fe200078efcff */
[----:B------:R-:W-:-:S02]  /*6b10*/  USHF.L.U32 UR18, UR8, UR6, URZ ;  /* 0x0000000608127299 */ /* 0x000fc4000800063f */
[----:B------:R-:W-:Y:S01]  /*6b20*/  ULOP3.LUT UR17, URZ, UR7, URZ, 0x33, !UPT ;  /* 0x000000073f117292 */ /* 0x000fe2000f8e333f */
[----:B------:R-:W-:Y:S01]  /*6b30*/  ULDC UR6, c[0x0][0x14] ;  /* 0x0000050000067ab9 */ /* 0x000fe20000000800 */
[----:B------:R-:W-:Y:S01]  /*6b40*/  ULDC.64 UR22, c[0x0][0x198] ;  /* 0x0000660000167ab9 */ /* 0x000fe20000000a00 */
[----:B------:R-:W-:Y:S02]  /*6b50*/  UIMAD.WIDE.U32 UR20, UR4, UR6, URZ ;  /* 0x00000006041472a5 */ /* 0x000fe4000f8e003f */
[----:B------:R-:W-:Y:S01]  /*6b60*/  UIMAD UR13, UR5, UR6, URZ ;  /* 0x00000006050d72a4 */ /* 0x000fe2000f8e023f */
[----:B0-----:R-:W-:-:S03]  /*6b70*/  VIADD R0, R0, 0xf ;  /* 0x0000000f00007836 */ /* 0x001fc60000000000 */
[----:B------:R-:W-:Y:S02]  /*6b80*/  UIADD3 UR13, UR21, UR13, URZ ;  /* 0x0000000d150d7290 */ /* 0x000fe4000fffe03f */
[----:B------:R-:W-:-:S04]  /*6b90*/  SHF.R.S32.HI R3, RZ, 0x1f, R0 ;  /* 0x0000001fff037819 */ /* 0x000fc80000011400 */
[----:B------:R-:W-:Y:S01]  /*6ba0*/  LEA.HI R3, R3, R0, RZ, 0x4 ;  /* 0x0000000003037211 */ /* 0x000fe200078f20ff */
[----:B------:R-:W-:Y:S01]  /*6bb0*/  IMAD.MOV.U32 R0, RZ, RZ, 0x1 ;  /* 0x00000001ff007424 */ /* 0x000fe200078e00ff */
[----:B-1----:R-:W-:Y:S02]  /*6bc0*/  LOP3.LUT R9, R9, 0x1, RZ, 0xc0, !PT ;  /* 0x0000000109097812 */ /* 0x002fe400078ec0ff */
[----:B------:R-:W-:Y:S01]  /*6bd0*/  SHF.R.S32.HI R10, RZ, 0x4, R3 ;  /* 0x00000004ff0a7819 */ /* 0x000fe20000011403 */
[----:B------:R-:W-:-:S04]  /*6be0*/  IMAD.MOV.U32 R3, RZ, RZ, RZ ;  /* 0x000000ffff037224 */ /* 0x000fc800078e00ff */
[----:B------:R-:W-:-:S07]  /*6bf0*/  VIADD R12, R10, 0x1 ;  /* 0x000000010a0c7836 */ /* 0x000fce0000000000 */
.L_x_162:
[----:B------:R-:W-:-:S03]  /*6c00*/  UMOV UR4, 0xffffffff ;  /* 0xffffffff00047882 */ /* 0x000fc60000000000 */
[----:B------:R-:W-:Y:S05]  /*6c10*/  BRA.DIV UR4, `(.L_x_152) ;  /* 0x0000001e04547947 */ /* 0x000fea000b800000 */
[----:B------:R-:W-:-:S13]  /*6c20*/  ELECT P6, URZ, PT ;  /* 0x00000000003f782f */ /* 0x000fda00038c0000 */
.L_x_199:
[----:B------:R-:W0:Y:S01]  /*6c30*/  LDC R4, c[0x0][0x28c] ;  /* 0x0000a300ff047b82 */ /* 0x000e220000000800 */
[----:B------:R-:W-:Y:S01]  /*6c40*/  BSSY B1, `(.L_x_153) ;  /* 0x000003a000017945 */ /* 0x000fe20003800000 */
[----:B0-----:R-:W-:-:S13]  /*6c50*/  ISETP.LT.OR P6, PT, R4, 0x1, !P6 ;  /* 0x000000010400780c */ /* 0x001fda00077c1670 */
[----:B------:R-:W-:Y:S05]  /*6c60*/  @P6 BRA `(.L_x_154) ;  /* 0x0000000000dc6947 */ /* 0x000fea0003800000 */
[----:B------:R-:W-:Y:S02]  /*6c70*/  IMAD R20, R20, 0x2, R9 ;  /* 0x0000000214147824 */ /* 0x000fe400078e0209 */
[----:B------:R-:W-:Y:S02]  /*6c80*/  IMAD.SHL.U32 R21, R13, 0x80, RZ ;  /* 0x000000800d157824 */ /* 0x000fe400078e00ff */
[----:B------:R-:W-:Y:S02]  /*6c90*/  IMAD.MOV.U32 R22, RZ, RZ, RZ ;  /* 0x000000ffff167224 */ /* 0x000fe400078e00ff */
[----:B------:R-:W-:Y:S02]  /*6ca0*/  IMAD.MOV.U32 R4, RZ, RZ, R12 ;  /* 0x000000ffff047224 */ /* 0x000fe400078e000c */
[----:B------:R-:W-:Y:S02]  /*6cb0*/  IMAD.MOV.U32 R5, RZ, RZ, R0 ;  /* 0x000000ffff057224 */ /* 0x000fe400078e0000 */
[----:B------:R-:W-:-:S02]  /*6cc0*/  IMAD.MOV.U32 R14, RZ, RZ, R3 ;  /* 0x000000ffff0e7224 */ /* 0x000fc400078e0003 */
[----:B------:R-:W-:-:S07]  /*6cd0*/  IMAD R15, R20, 0x38, RZ ;  /* 0x00000038140f7824 */ /* 0x000fce00078e02ff */
.L_x_157:
[----:B------:R-:W0:Y:S01]  /*6ce0*/  S2R R20, SR_CgaCtaId ;  /* 0x0000000000147919 */ /* 0x000e220000008800 */
[----:B------:R-:W-:Y:S02]  /*6cf0*/  MOV R7, 0x400 ;  /* 0x0000040000077802 */ /* 0x000fe40000000f00 */
[----:B------:R-:W-:-:S13]  /*6d00*/  LOP3.LUT P1, RZ, R18, 0x7f, RZ, 0xc0, !PT ;  /* 0x0000007f12ff7812 */ /* 0x000fda000782c0ff */
[----:B------:R-:W1:Y:S01]  /*6d10*/  @!P1 LDC R13, c[0x0][0x500] ;  /* 0x00014000ff0d9b82 */ /* 0x000e620000000800 */
[----:B0-----:R-:W-:Y:S02]  /*6d20*/  LEA R23, R20, R7, 0x18 ;  /* 0x0000000714177211 */ /* 0x001fe400078ec0ff */
[----:B------:R-:W-:-:S03]  /*6d30*/  SHF.L.U32 R7, R5, 0x1f, RZ ;  /* 0x0000001f05077819 */ /* 0x000fc600000006ff */
[----:B------:R-:W-:-:S04]  /*6d40*/  IMAD R20, R14, 0x8, R23 ;  /* 0x000000080e147824 */ /* 0x000fc800078e0217 */
[----:B------:R-:W0:Y:S02]  /*6d50*/  SYNCS.PHASECHK.TRANS64.TRYWAIT P0, [R20+URZ+0xf0], R7 ;  /* 0x0000f007140075a7 */ /* 0x000e24000800017f */
[----:B01----:R-:W-:Y:S05]  /*6d60*/  @!P0 BRA `(.L_x_155) ;  /* 0x0000001c00208947 */ /* 0x003fea0003800000 */
.L_x_200:
[----:B0-----:R-:W-:Y:S01]  /*6d70*/  PRMT R7, R8, 0x9910, RZ ;  /* 0x0000991008077816 */ /* 0x001fe200000000ff */
[----:B------:R0:W-:Y:S03]  /*6d80*/  @!P1 SYNCS.ARRIVE.TRANS64 RZ, [R20+URZ], R13 ;  /* 0x0000000d14ff99a7 */ /* 0x0001e6000800003f */
[----:B------:R-:W-:-:S13]  /*6d90*/  ISETP.NE.AND P0, PT, R7, 0x2, PT ;  /* 0x000000020700780c */ /* 0x000fda0003f05270 */
[----:B0-----:R-:W-:Y:S05]  /*6da0*/  @P0 BRA `(.L_x_156) ;  /* 0x0000000000040947 */ /* 0x001fea0003800000 */
[----:B------:R-:W-:Y:S01]  /*6db0*/  BPT.TRAP 0x1 ;  /* 0x000000040000795c */ /* 0x000fe20000300000 */
.L_x_156:
[----:B------:R-:W-:Y:S01]  /*6dc0*/  IMAD R7, R14, 0x2, R9 ;  /* 0x000000020e077824 */ /* 0x000fe200078e0209 */
[----:B------:R-:W-:Y:S01]  /*6dd0*/  R2UR UR9, R20 ;  /* 0x00000000140972ca */ /* 0x000fe200000e0000 */
[--C-:B------:R-:W-:Y:S01]  /*6de0*/  IMAD R13, R14, 0x1000, R23.reuse ;  /* 0x000010000e0d7824 */ /* 0x100fe200078e0217 */
[----:B------:R-:W-:Y:S01]  /*6df0*/  UIADD3 UR4, UP0, UR22, 0xf0, URZ ;  /* 0x000000f016047890 */ /* 0x000fe2000ff1e03f */
[----:B------:R-:W-:Y:S01]  /*6e00*/  IMAD R7, R7, 0x380, RZ ;  /* 0x0000038007077824 */ /* 0x000fe200078e02ff */
[----:B------:R-:W-:Y:S01]  /*6e10*/  R2UR UR11, R21 ;  /* 0x00000000150b72ca */ /* 0x000fe200000e0000 */
[----:B------:R-:W-:Y:S01]  /*6e20*/  VIADD R4, R4, 0xffffffff ;  /* 0xffffffff04047836 */ /* 0x000fe20000000000 */
[----:B------:R-:W-:Y:S01]  /*6e30*/  R2UR UR5, R13 ;  /* 0x000000000d0572ca */ /* 0x000fe200000e0000 */
[----:B------:R-:W-:Y:S01]  /*6e40*/  IMAD R7, R7, 0x2, R23 ;  /* 0x0000000207077824 */ /* 0x000fe200078e0217 */
[----:B------:R-:W-:Y:S01]  /*6e50*/  R2UR UR10, R22 ;  /* 0x00000000160a72ca */ /* 0x000fe200000e0000 */
[----:B------:R-:W-:Y:S01]  /*6e60*/  UIADD3 UR24, UP1, UR22, 0x1f0, URZ ;  /* 0x000001f016187890 */ /* 0x000fe2000ff3e03f */
[----:B------:R-:W-:Y:S01]  /*6e70*/  R2UR UR12, R6 ;  /* 0x00000000060c72ca */ /* 0x000fe200000e0000 */
[----:B------:R-:W-:Y:S01]  /*6e80*/  VIADD R14, R14, 0x1 ;  /* 0x000000010e0e7836 */ /* 0x000fe20000000000 */
[----:B------:R-:W-:Y:S01]  /*6e90*/  R2UR UR8, R7 ;  /* 0x00000000070872ca */ /* 0x000fe200000e0000 */
[----:B------:R-:W-:Y:S01]  /*6ea0*/  UIADD3.X UR25, URZ, UR23, URZ, UP1, !UPT ;  /* 0x000000173f197290 */ /* 0x000fe20008ffe43f */
[----:B------:R-:W-:Y:S01]  /*6eb0*/  R2UR UR19, R15 ;  /* 0x000000000f1372ca */ /* 0x000fe200000e0000 */
[----:B------:R-:W-:Y:S01]  /*6ec0*/  UMOV UR6, 0x0 ;  /* 0x0000000000067882 */ /* 0x000fe20000000000 */
[----:B------:R-:W-:Y:S01]  /*6ed0*/  ISETP.GT.AND P1, PT, R4, 0x1, PT ;  /* 0x000000010400780c */ /* 0x000fe20003f24270 */
[----:B------:R-:W-:Y:S01]  /*6ee0*/  UMOV UR7, 0x10000000 ;  /* 0x1000000000077882 */ /* 0x000fe20000000000 */
[----:B------:R-:W-:Y:S01]  /*6ef0*/  ISETP.NE.AND P0, PT, R14, 0x1e, PT ;  /* 0x0000001e0e00780c */ /* 0x000fe20003f05270 */
[----:B------:R-:W-:Y:S01]  /*6f00*/  UIADD3 UR14, UR5, 0x300, URZ ;  /* 0x00000300050e7890 */ /* 0x000fe2000fffe03f */
[----:B------:R-:W-:Y:S01]  /*6f10*/  VIADD R22, R22, 0x10 ;  /* 0x0000001016167836 */ /* 0x000fe20000000000 */
[----:B------:R-:W-:Y:S01]  /*6f20*/  UIADD3.X UR5, URZ, UR23, URZ, UP0, !UPT ;  /* 0x000000173f057290 */ /* 0x000fe200087fe43f */
[----:B------:R-:W-:Y:S01]  /*6f30*/  SEL R20, RZ, 0x1, P0 ;  /* 0x00000001ff147807 */ /* 0x000fe20000000000 */
[----:B------:R-:W-:Y:S01]  /*6f40*/  UMOV UR26, 0x30000 ;  /* 0x00030000001a7882 */ /* 0x000fe20000000000 */
[----:B------:R-:W-:Y:S01]  /*6f50*/  SEL R14, R14, RZ, P0 ;  /* 0x000000ff0e0e7207 */ /* 0x000fe20000000000 */
[----:B------:R-:W-:Y:S01]  /*6f60*/  UIADD3 UR15, UR8, 0x1e300, URZ ;  /* 0x0001e300080f7890 */ /* 0x000fe2000fffe03f */
[----:B------:R-:W-:-:S02]  /*6f70*/  LOP3.LUT R5, R5, R20, RZ, 0x3c, !PT ;  /* 0x0000001405057212 */ /* 0x000fc400078e3cff */
[----:B------:R-:W-:Y:S02]  /*6f80*/  UMOV UR8, UR14 ;  /* 0x0000000e00087c82 */ /* 0x000fe40008000000 */
[----:B------:R0:W-:Y:S02]  /*6f90*/  UTMALDG.3D [UR8], [UR4], desc[UR6] ;  /* 0x00000608040075b4 */ /* 0x0001e40008011000 */
[----:B0-----:R-:W-:Y:S01]  /*6fa0*/  UMOV UR8, UR15 ;  /* 0x0000000f00087c82 */ /* 0x001fe20008000000 */
[----:B------:R-:W-:Y:S02]  /*6fb0*/  UMOV UR11, UR19 ;  /* 0x00000013000b7c82 */ /* 0x000fe40008000000 */
[----:B------:R0:W-:Y:S02]  /*6fc0*/  UTMALDG.3D.MULTICAST [UR8], [UR24], UR26, desc[UR6] ;  /* 0x00000608180073b4 */ /* 0x0001e4000801181a */
[----:B0-----:R-:W-:Y:S05]  /*6fd0*/  @P1 BRA `(.L_x_157) ;  /* 0xfffffffc00401947 */ /* 0x001fea000383ffff */
.L_x_154:
[----:B------:R-:W-:Y:S05]  /*6fe0*/  BSYNC B1 ;  /* 0x0000000000017941 */ /* 0x000fea0003800000 */
.L_x_153:
[----:B------:R-:W-:Y:S01]  /*6ff0*/  LOP3.LUT P1, RZ, R11, 0xff, RZ, 0xc0, !PT ;  /* 0x000000ff0bff7812 */ /* 0x000fe2000782c0ff */
[C---:B------:R-:W-:Y:S01]  /*7000*/  IMAD.IADD R6, R10.reuse, 0x1, R3 ;  /* 0x000000010a067824 */ /* 0x040fe200078e0203 */
[----:B------:R-:W-:Y:S01]  /*7010*/  ULDC.64 UR4, c[0x0][0x650] ;  /* 0x0001940000047ab9 */ /* 0x000fe20000000a00 */
[----:B------:R-:W-:Y:S01]  /*7020*/  ISETP.GE.U32.AND P2, PT, R10, 0x1e, PT ;  /* 0x0000001e0a00780c */ /* 0x000fe20003f46070 */
[----:B------:R-:W-:Y:S01]  /*7030*/  BSSY B1, `(.L_x_158) ;  /* 0x000006b000017945 */ /* 0x000fe20003800000 */
[----:B------:R-:W-:Y:S01]  /*7040*/  IMAD.MOV.U32 R13, RZ, RZ, -0x1 ;  /* 0xffffffffff0d7424 */ /* 0x000fe200078e00ff */
[----:B------:R-:W-:Y:S01]  /*7050*/  ISETP.GT.U32.AND P0, PT, R6, 0x1d, PT ;  /* 0x0000001d0600780c */ /* 0x000fe20003f04070 */
[----:B------:R-:W-:Y:S01]  /*7060*/  IMAD.MOV.U32 R20, RZ, RZ, -0x1 ;  /* 0xffffffffff147424 */ /* 0x000fe200078e00ff */
[----:B------:R-:W-:Y:S02]  /*7070*/  PRMT R11, RZ, 0x7610, R11 ;  /* 0x00007610ff0b7816 */ /* 0x000fe4000000000b */
[----:B------:R-:W-:-:S03]  /*7080*/  ISETP.LT.U32.AND P0, PT, R10, 0x1e, P0 ;  /* 0x0000001e0a00780c */ /* 0x000fc60000701070 */
[----:B------:R-:W0:Y:S01]  /*7090*/  @P1 S2R R5, SR_CgaCtaId ;  /* 0x0000000000051919 */ /* 0x000e220000008800 */
[----:B------:R-:W-:-:S04]  /*70a0*/  @P1 MOV R4, 0x400 ;  /* 0x0000040000041802 */ /* 0x000fc80000000f00 */
[----:B0-----:R-:W-:Y:S01]  /*70b0*/  @P1 LEA R3, R5, R4, 0x18 ;  /* 0x0000000405031211 */ /* 0x001fe200078ec0ff */
[----:B------:R-:W-:-:S03]  /*70c0*/  IMAD.WIDE.U32 R4, R6, -0x77777777, RZ ;  /* 0x8888888906047825 */ /* 0x000fc600078e00ff */
[----:B------:R0:W-:Y:S01]  /*70d0*/  @P1 SYNCS.ARRIVE.TRANS64.A1T0 RZ, [R3+URZ+0x1f8], RZ ;  /* 0x0001f8ff03ff19a7 */ /* 0x0001e2000810003f */
[----:B------:R-:W-:Y:S02]  /*70e0*/  IADD3 R16, P1, R16, UR20, RZ ;  /* 0x0000001410107c10 */ /* 0x000fe4000ff3e0ff */
[----:B------:R-:W-:Y:S02]  /*70f0*/  SHF.R.U32.HI R5, RZ, 0x4, R5 ;  /* 0x00000004ff057819 */ /* 0x000fe40000011605 */
[----:B------:R-:W-:Y:S02]  /*7100*/  IADD3.X R17, R17, UR13, RZ, P1, !PT ;  /* 0x0000000d11117c10 */ /* 0x000fe40008ffe4ff */
[----:B------:R-:W-:Y:S02]  /*7110*/  PRMT R4, RZ, 0x7610, R4 ;  /* 0x00007610ff047816 */ /* 0x000fe40000000004 */
[----:B0-----:R-:W-:Y:S02]  /*7120*/  SEL R3, RZ, 0x1, !P0 ;  /* 0x00000001ff037807 */ /* 0x001fe40004000000 */
[----:B------:R-:W-:-:S02]  /*7130*/  ISETP.GE.U32.AND P0, PT, R16, UR4, PT ;  /* 0x0000000410007c0c */ /* 0x000fc4000bf06070 */
[----:B------:R-:W-:Y:S01]  /*7140*/  LOP3.LUT R0, R0, R3, RZ, 0x3c, !PT ;  /* 0x0000000300007212 */ /* 0x000fe200078e3cff */
[----:B------:R-:W-:Y:S01]  /*7150*/  IMAD R3, R5, -0x1e, R6 ;  /* 0xffffffe205037824 */ /* 0x000fe200078e0206 */
[----:B------:R-:W-:Y:S01]  /*7160*/  ISETP.GE.U32.AND.EX P0, PT, R17, UR5, PT, P0 ;  /* 0x0000000511007c0c */ /* 0x000fe2000bf06100 */
[----:B------:R-:W-:Y:S01]  /*7170*/  IMAD.MOV.U32 R6, RZ, RZ, -0x1 ;  /* 0xffffffffff067424 */ /* 0x000fe200078e00ff */
[----:B------:R-:W-:-:S11]  /*7180*/  @P2 LOP3.LUT R0, R0, 0x1, R5, 0x78, !PT ;  /* 0x0000000100002812 */ /* 0x000fd600078e7805 */
[----:B------:R-:W-:Y:S05]  /*7190*/  @P0 BRA `(.L_x_159) ;  /* 0x0000000400500947 */ /* 0x000fea0003800000 */
[----:B------:R-:W0:Y:S01]  /*71a0*/  S2R R15, SR_CTAID.X ;  /* 0x00000000000f7919 */ /* 0x000e220000002500 */
[----:B------:R-:W-:Y:S01]  /*71b0*/  ULDC.64 UR4, c[0x0][0x628] ;  /* 0x00018a0000047ab9 */ /* 0x000fe20000000a00 */
[----:B------:R-:W1:Y:S01]  /*71c0*/  LDC R20, c[0x0][0x144] ;  /* 0x00005100ff147b82 */ /* 0x000e620000000800 */
[----:B------:R-:W-:Y:S01]  /*71d0*/  ISETP.NE.U32.AND P0, PT, RZ, UR4, PT ;  /* 0x00000004ff007c0c */ /* 0x000fe2000bf05070 */
[----:B------:R-:W2:Y:S01]  /*71e0*/  S2R R13, SR_CTAID.Y ;  /* 0x00000000000d7919 */ /* 0x000ea20000002600 */
[----:B------:R-:W-:Y:S01]  /*71f0*/  ULDC UR7, c[0x0][0x630] ;  /* 0x00018c0000077ab9 */ /* 0x000fe20000000800 */
[----:B------:R-:W-:Y:S01]  /*7200*/  ULDC UR8, c[0x0][0x150] ;  /* 0x0000540000087ab9 */ /* 0x000fe20000000800 */
[----:B------:R-:W-:Y:S01]  /*7210*/  ISETP.NE.AND.EX P0, PT, RZ, UR5, PT, P0 ;  /* 0x00000005ff007c0c */ /* 0x000fe2000bf05300 */
[----:B------:R-:W-:Y:S02]  /*7220*/  IMAD.MOV.U32 R4, RZ, RZ, R16 ;  /* 0x000000ffff047224 */ /* 0x000fe400078e0010 */
[----:B------:R-:W-:Y:S01]  /*7230*/  IMAD.MOV.U32 R5, RZ, RZ, R17 ;  /* 0x000000ffff057224 */ /* 0x000fe200078e0011 */
[----:B0-----:R-:W-:-:S09]  /*7240*/  I2FP.F32.U32 R22, R15 ;  /* 0x0000000f00167245 */ /* 0x001fd20000201000 */
[----:B------:R-:W-:Y:S05]  /*7250*/  @!P0 BRA `(.L_x_160) ;  /* 0x0000000000288947 */ /* 0x000fea0003800000 */
[----:B------:R-:W-:Y:S02]  /*7260*/  ULDC UR6, c[0x0][0x634] ;  /* 0x00018d0000067ab9 */ /* 0x000fe40000000800 */
[----:B------:R-:W-:-:S05]  /*7270*/  IADD3 R5, P0, R16, UR6, RZ ;  /* 0x0000000610057c10 */ /* 0x000fca000ff1e0ff */
[----:B------:R-:W-:-:S04]  /*7280*/  IMAD.X R21, RZ, RZ, R17, P0 ;  /* 0x000000ffff157224 */ /* 0x000fc800000e0611 */
[----:B------:R-:W-:-:S04]  /*7290*/  IMAD.WIDE.U32 R6, R21, UR4, RZ ;  /* 0x0000000415067c25 */ /* 0x000fc8000f8e00ff */
[----:B------:R-:W-:-:S04]  /*72a0*/  IMAD.WIDE.U32 R6, P0, R5, UR5, R6 ;  /* 0x0000000505067c25 */ /* 0x000fc8000f800006 */
[----:B------:R-:W-:-:S04]  /*72b0*/  IMAD.WIDE.U32 R4, R5, UR4, RZ ;  /* 0x0000000405047c25 */ /* 0x000fc8000f8e00ff */
[----:B------:R-:W-:Y:S01]  /*72c0*/  IMAD.MOV.U32 R4, RZ, RZ, R7 ;  /* 0x000000ffff047224 */ /* 0x000fe200078e0007 */
[----:B------:R-:W-:Y:S01]  /*72d0*/  IADD3 RZ, P1, R5, R6, RZ ;  /* 0x0000000605ff7210 */ /* 0x000fe20007f3e0ff */
[----:B------:R-:W-:-:S04]  /*72e0*/  IMAD.X R5, RZ, RZ, RZ, P0 ;  /* 0x000000ffff057224 */ /* 0x000fc800000e06ff */
[----:B------:R-:W-:-:S08]  /*72f0*/  IMAD.WIDE.U32.X R4, R21, UR5, R4, P1 ;  /* 0x0000000515047c25 */ /* 0x000fd000088e0404 */
.L_x_160:
[----:B------:R-:W-:Y:S01]  /*7300*/  FMUL R22, R22, UR8 ;  /* 0x0000000816167c20 */ /* 0x000fe20008400000 */
[--C-:B------:R-:W-:Y:S01]  /*7310*/  SHF.R.U64 R14, R4, UR7, R5.reuse ;  /* 0x00000007040e7c19 */ /* 0x100fe20008001205 */
[----:B------:R-:W-:Y:S01]  /*7320*/  ULDC.64 UR4, c[0x0][0x620] ;  /* 0x0001880000047ab9 */ /* 0x000fe20000000a00 */
[----:B------:R-:W-:Y:S01]  /*7330*/  SHF.R.U32.HI R4, RZ, UR7, R5 ;  /* 0x00000007ff047c19 */ /* 0x000fe20008011605 */
[----:B------:R-:W-:Y:S01]  /*7340*/  ULDC.64 UR6, c[0x0][0x640] ;  /* 0x0001900000067ab9 */ /* 0x000fe20000000a00 */
[----:B------:R-:W-:Y:S01]  /*7350*/  IADD3 R5, P0, RZ, -R14, RZ ;  /* 0x8000000eff057210 */ /* 0x000fe20007f1e0ff */
[----:B------:R-:W0:Y:S04]  /*7360*/  F2I.U32.TRUNC.NTZ R22, R22 ;  /* 0x0000001600167305 */ /* 0x000e28000020f000 */
[----:B------:R-:W-:Y:S01]  /*7370*/  IMAD.X R4, RZ, RZ, ~R4, P0 ;  /* 0x000000ffff047224 */ /* 0x000fe200000e0e04 */
[----:B------:R-:W-:-:S03]  /*7380*/  ISETP.NE.U32.AND P0, PT, RZ, UR6, PT ;  /* 0x00000006ff007c0c */ /* 0x000fc6000bf05070 */
[----:B------:R-:W-:Y:S01]  /*7390*/  IMAD R4, R4, UR4, RZ ;  /* 0x0000000404047c24 */ /* 0x000fe2000f8e02ff */
[----:B------:R-:W-:-:S03]  /*73a0*/  ISETP.NE.AND.EX P0, PT, RZ, UR7, PT, P0 ;  /* 0x00000007ff007c0c */ /* 0x000fc6000bf05300 */
[C---:B------:R-:W-:Y:S01]  /*73b0*/  IMAD R7, R5.reuse, UR5, R4 ;  /* 0x0000000505077c24 */ /* 0x040fe2000f8e0204 */
[----:B------:R-:W-:Y:S01]  /*73c0*/  ULDC UR5, c[0x0][0x154] ;  /* 0x0000550000057ab9 */ /* 0x000fe20000000800 */
[----:B------:R-:W-:Y:S01]  /*73d0*/  IMAD.WIDE.U32 R4, R5, UR4, R16 ;  /* 0x0000000405047c25 */ /* 0x000fe2000f8e0010 */
[----:B------:R-:W-:-:S03]  /*73e0*/  ULDC UR4, c[0x0][0x618] ;  /* 0x0001860000047ab9 */ /* 0x000fc60000000800 */
[----:B0-----:R-:W-:Y:S02]  /*73f0*/  IMAD.MOV R6, RZ, RZ, -R22 ;  /* 0x000000ffff067224 */ /* 0x001fe400078e0a16 */
[----:B------:R-:W-:Y:S02]  /*7400*/  IMAD.IADD R5, R5, 0x1, R7 ;  /* 0x0000000105057824 */ /* 0x000fe400078e0207 */
[----:B-1----:R-:W-:Y:S01]  /*7410*/  IMAD R15, R20, R6, R15 ;  /* 0x00000006140f7224 */ /* 0x002fe200078e020f */
[----:B--2---:R-:W-:Y:S01]  /*7420*/  I2FP.F32.U32 R6, R13 ;  /* 0x0000000d00067245 */ /* 0x004fe20000201000 */
[----:B------:R-:W0:Y:S01]  /*7430*/  LDC R20, c[0x0][0x148] ;  /* 0x00005200ff147b82 */ /* 0x000e220000000800 */
[--C-:B------:R-:W-:Y:S02]  /*7440*/  SHF.R.U64 R21, R4, UR4, R5.reuse ;  /* 0x0000000404157c19 */ /* 0x100fe40008001205 */
[----:B------:R-:W-:Y:S01]  /*7450*/  SHF.R.U32.HI R4, RZ, UR4, R5 ;  /* 0x00000004ff047c19 */ /* 0x000fe20008011605 */
[----:B------:R-:W-:Y:S01]  /*7460*/  FMUL R6, R6, UR5 ;  /* 0x0000000506067c20 */ /* 0x000fe20008400000 */
[----:B------:R-:W-:-:S02]  /*7470*/  ULDC UR4, c[0x0][0x608] ;  /* 0x0001820000047ab9 */ /* 0x000fc40000000800 */
[--C-:B------:R-:W-:Y:S01]  /*7480*/  SHF.R.U64 R23, R21, UR4, R4.reuse ;  /* 0x0000000415177c19 */ /* 0x100fe20008001204 */
[----:B------:R1:W2:Y:S01]  /*7490*/  F2I.U32.TRUNC.NTZ R24, R6 ;  /* 0x0000000600187305 */ /* 0x0002a2000020f000 */
[----:B------:R-:W-:Y:S01]  /*74a0*/  SHF.R.U32.HI R4, RZ, UR4, R4 ;  /* 0x00000004ff047c19 */ /* 0x000fe20008011604 */
[----:B------:R-:W-:-:S03]  /*74b0*/  ULDC UR4, c[0x0][0x658] ;  /* 0x0001960000047ab9 */ /* 0x000fc60000000800 */
[--C-:B------:R-:W-:Y:S02]  /*74c0*/  SHF.R.U64 R22, R23, UR4, R4.reuse ;  /* 0x0000000417167c19 */ /* 0x100fe40008001204 */
[----:B------:R-:W-:-:S03]  /*74d0*/  SHF.R.U32.HI R25, RZ, UR4, R4 ;  /* 0x00000004ff197c19 */ /* 0x000fc60008011604 */
[----:B------:R-:W-:Y:S02]  /*74e0*/  IMAD.MOV.U32 R4, RZ, RZ, R22 ;  /* 0x000000ffff047224 */ /* 0x000fe400078e0016 */
[----:B------:R-:W-:Y:S01]  /*74f0*/  IMAD.MOV.U32 R5, RZ, RZ, R25 ;  /* 0x000000ffff057224 */ /* 0x000fe200078e0019 */
[----:B-1----:R-:W-:Y:S06]  /*7500*/  @!P0 BRA `(.L_x_161) ;  /* 0x0000000000288947 */ /* 0x002fec0003800000 */
        /* <DEDUP_REMOVED lines=10> */
.L_x_161:
[----:B------:R-:W-:Y:S01]  /*75b0*/  ISETP.NE.AND P0, PT, R2, 0x1, PT ;  /* 0x000000010200780c */ /* 0x000fe20003f05270 */
[----:B------:R-:W-:Y:S01]  /*75c0*/  ULDC UR4, c[0x0][0x648] ;  /* 0x0001920000047ab9 */ /* 0x000fe20000000800 */
[----:B------:R-:W-:Y:S01]  /*75d0*/  LOP3.LUT R23, R23, UR17, RZ, 0xc0, !PT ;  /* 0x0000001117177c12 */ /* 0x000fe2000f8ec0ff */
[----:B--2---:R-:W-:Y:S01]  /*75e0*/  IMAD.MOV R24, RZ, RZ, -R24 ;  /* 0x000000ffff187224 */ /* 0x004fe200078e0a18 */
[----:B------:R-:W-:Y:S01]  /*75f0*/  SHF.R.U64 R4, R4, UR4, R5 ;  /* 0x0000000404047c19 */ /* 0x000fe20008001205 */
[----:B------:R-:W-:Y:S01]  /*7600*/  ULDC UR4, c[0x0][0x638] ;  /* 0x00018e0000047ab9 */ /* 0x000fe20000000800 */
[----:B------:R-:W-:Y:S01]  /*7610*/  LOP3.LUT R21, R21, UR16, RZ, 0xc0, !PT ;  /* 0x0000001015157c12 */ /* 0x000fe2000f8ec0ff */
[----:B------:R-:W-:Y:S01]  /*7620*/  ULDC UR5, c[0x0][0x610] ;  /* 0x0001840000057ab9 */ /* 0x000fe20000000800 */
[----:B------:R-:W-:Y:S02]  /*7630*/  IMAD.MOV.U32 R6, RZ, RZ, R14 ;  /* 0x000000ffff067224 */ /* 0x000fe400078e000e */
[----:B------:R-:W-:-:S02]  /*7640*/  IMAD.MOV R5, RZ, RZ, -R4 ;  /* 0x000000ffff057224 */ /* 0x000fc400078e0a04 */
[----:B------:R-:W-:Y:S02]  /*7650*/  IMAD R4, R4, UR18, R23 ;  /* 0x0000001204047c24 */ /* 0x000fe4000f8e0217 */
[----:B0-----:R-:W-:Y:S02]  /*7660*/  @P0 IMAD R15, R20, R24, R13 ;  /* 0x00000018140f0224 */ /* 0x001fe400078e020d */
[----:B------:R-:W-:Y:S01]  /*7670*/  IMAD R22, R5, UR4, R22 ;  /* 0x0000000405167c24 */ /* 0x000fe2000f8e0216 */
[----:B------:R-:W-:Y:S01]  /*7680*/  ULDC UR4, c[0x0][0x600] ;  /* 0x0001800000047ab9 */ /* 0x000fe20000000800 */
[----:B------:R-:W-:Y:S02]  /*7690*/  IMAD R15, R4, UR5, R15 ;  /* 0x00000005040f7c24 */ /* 0x000fe4000f8e020f */
[----:B------:R-:W-:Y:S02]  /*76a0*/  IMAD R22, R22, UR4, R21 ;  /* 0x0000000416167c24 */ /* 0x000fe4000f8e0215 */
[----:B------:R-:W-:-:S03]  /*76b0*/  IMAD.MOV.U32 R4, RZ, RZ, 0x1 ;  /* 0x00000001ff047424 */ /* 0x000fc600078e00ff */
[----:B------:R-:W-:Y:S02]  /*76c0*/  SEL R20, R22, R15, !P0 ;  /* 0x0000000f16147207 */ /* 0x000fe40004000000 */
[----:B------:R-:W-:-:S07]  /*76d0*/  SEL R13, R15, R22, !P0 ;  /* 0x000000160f0d7207 */ /* 0x000fce0004000000 */
.L_x_159:
[----:B------:R-:W-:Y:S05]  /*76e0*/  BSYNC B1 ;  /* 0x0000000000017941 */ /* 0x000fea0003800000 */
.L_x_158:
[----:B------:R-:W-:-:S13]  /*76f0*/  LOP3.LUT P0, RZ, R4, 0xff, RZ, 0xc0, !PT ;  /* 0x000000ff04ff7812 */ /* 0x000fda000780c0ff */
[----:B------:R-:W-:Y:S05]  /*7700*/  @P0 BRA `(.L_x_162) ;  /* 0xfffffff4003c0947 */ /* 0x000fea000383ffff */
[----:B------:R-:W-:Y:S05]  /*7710*/  BSYNC B0 ;  /* 0x0000000000007941 */ /* 0x000fea0003800000 */
.L_x_151:
[----:B------:R-:W-:-:S03]  /*7720*/  UMOV UR4, 0xffffffff ;  /* 0xffffffff00047882 */ /* 0x000fc60000000000 */
[----:B------:R-:W-:Y:S05]  /*7730*/  BRA.DIV UR4, `(.L_x_163) ;  /* 0x0000001204c07947 */ /* 0x000fea000b800000 */
[----:B------:R-:W-:-:S13]  /*7740*/  ELECT P6, URZ, PT ;  /* 0x00000000003f782f */ /* 0x000fda00038c0000 */
.L_x_203:
[----:B------:R-:W-:Y:S04]  /*7750*/  BSSY B0, `(.L_x_164) ;  /* 0x0000115000007945 */ /* 0x000fe80003800000 */
[----:B------:R-:W-:Y:S05]  /*7760*/  @!P6 BRA `(.L_x_165) ;  /* 0x00000010004ce947 */ /* 0x000fea0003800000 */
[----:B------:R-:W-:-:S04]  /*7770*/  LOP3.LUT R19, R19, 0x2, RZ, 0xfc, !PT ;  /* 0x0000000213137812 */ /* 0x000fc800078efcff */
[----:B------:R-:W-:-:S13]  /*7780*/  ISETP.NE.AND P0, PT, R19, 0x3, PT ;  /* 0x000000031300780c */ /* 0x000fda0003f05270 */
[----:B------:R-:W-:Y:S05]  /*7790*/  @!P0 BRA `(.L_x_166) ;  /* 0x0000000000048947 */ /* 0x000fea0003800000 */
[----:B------:R-:W-:Y:S01]  /*77a0*/  BPT.TRAP 0x1 ;  /* 0x000000040000795c */ /* 0x000fe20000300000 */
.L_x_166:
[----:B------:R-:W0:Y:S01]  /*77b0*/  S2R R5, SR_CgaCtaId ;  /* 0x0000000000057919 */ /* 0x000e220000008800 */
[----:B------:R-:W-:Y:S02]  /*77c0*/  MOV R2, 0x400 ;  /* 0x0000040000027802 */ /* 0x000fe40000000f00 */
[----:B------:R-:W-:Y:S02]  /*77d0*/  SHF.L.U32 R4, R0, 0x1f, RZ ;  /* 0x0000001f00047819 */ /* 0x000fe400000006ff */
[----:B0-----:R-:W-:-:S05]  /*77e0*/  LEA R2, R5, R2, 0x18 ;  /* 0x0000000205027211 */ /* 0x001fca00078ec0ff */
[----:B------:R-:W-:-:S04]  /*77f0*/  VIADD R2, R2, 0xf0 ;  /* 0x000000f002027836 */ /* 0x000fc80000000000 */
[C---:B------:R-:W-:Y:S02]  /*7800*/  IMAD R7, R3.reuse, 0x8, R2 ;  /* 0x0000000803077824 */ /* 0x040fe400078e0202 */
[----:B------:R-:W-:Y:S02]  /*7810*/  VIADD R3, R3, 0x1 ;  /* 0x0000000103037836 */ /* 0x000fe40000000000 */
[----:B------:R-:W0:Y:S03]  /*7820*/  SYNCS.PHASECHK.TRANS64.TRYWAIT P0, [R7+URZ], R4 ;  /* 0x00000004070075a7 */ /* 0x000e26000800017f */
[----:B------:R-:W-:-:S04]  /*7830*/  ISETP.NE.AND P1, PT, R3, 0x1e, PT ;  /* 0x0000001e0300780c */ /* 0x000fc80003f25270 */
[----:B------:R-:W-:Y:S02]  /*7840*/  SEL R5, RZ, 0x1, P1 ;  /* 0x00000001ff057807 */ /* 0x000fe40000800000 */
[----:B------:R-:W-:Y:S02]  /*7850*/  SEL R3, R3, RZ, P1 ;  /* 0x000000ff03037207 */ /* 0x000fe40000800000 */
[----:B------:R-:W-:-:S03]  /*7860*/  LOP3.LUT R6, R0, R5, RZ, 0x3c, !PT ;  /* 0x0000000500067212 */ /* 0x000fc600078e3cff */
[----:B------:R-:W-:Y:S01]  /*7870*/  IMAD R8, R3, 0x8, R2 ;  /* 0x0000000803087824 */ /* 0x000fe200078e0202 */
[----:B------:R-:W-:Y:S01]  /*7880*/  SHF.L.U32 R5, R6, 0x1f, RZ ;  /* 0x0000001f06057819 */ /* 0x000fe200000006ff */
[----:B0-----:R-:W-:Y:S06]  /*7890*/  @!P0 BRA `(.L_x_167) ;  /* 0x0000001000888947 */ /* 0x001fec0003800000 */
.L_x_204:
[----:B------:R-:W1:Y:S01]  /*78a0*/  SYNCS.PHASECHK.TRANS64.TRYWAIT P0, [R8+URZ], R5 ;  /* 0x00000005080075a7 */ /* 0x000e62000800017f */
[----:B------:R-:W-:-:S05]  /*78b0*/  VIADD R0, R3, 0x1 ;  /* 0x0000000103007836 */ /* 0x000fca0000000000 */
[----:B------:R-:W-:-:S04]  /*78c0*/  ISETP.NE.AND P1, PT, R0, 0x1e, PT ;  /* 0x0000001e0000780c */ /* 0x000fc80003f25270 */
[----:B------:R-:W-:Y:S02]  /*78d0*/  SEL R3, RZ, 0x1, P1 ;  /* 0x00000001ff037807 */ /* 0x000fe40000800000 */
[----:B0-----:R-:W-:Y:S02]  /*78e0*/  SEL R7, R0, RZ, P1 ;  /* 0x000000ff00077207 */ /* 0x001fe40000800000 */
[----:B------:R-:W-:-:S03]  /*78f0*/  LOP3.LUT R6, R6, R3, RZ, 0x3c, !PT ;  /* 0x0000000306067212 */ /* 0x000fc600078e3cff */
[----:B------:R-:W-:Y:S01]  /*7900*/  IMAD R9, R7, 0x8, R2 ;  /* 0x0000000807097824 */ /* 0x000fe200078e0202 */
[----:B------:R-:W-:Y:S01]  /*7910*/  SHF.L.U32 R4, R6, 0x1f, RZ ;  /* 0x0000001f06047819 */ /* 0x000fe200000006ff */
[----:B-1----:R-:W-:Y:S06]  /*7920*/  @!P0 BRA `(.L_x_168) ;  /* 0x0000001000788947 */ /* 0x002fec0003800000 */
.L_x_205:
[----:B------:R-:W1:Y:S01]  /*7930*/  SYNCS.PHASECHK.TRANS64.TRYWAIT P0, [R9+URZ], R4 ;  /* 0x00000004090075a7 */ /* 0x000e62000800017f */
[----:B------:R-:W-:-:S05]  /*7940*/  VIADD R0, R7, 0x1 ;  /* 0x0000000107007836 */ /* 0x000fca0000000000 */
[----:B------:R-:W-:-:S04]  /*7950*/  ISETP.NE.AND P1, PT, R0, 0x1e, PT ;  /* 0x0000001e0000780c */ /* 0x000fc80003f25270 */
[----:B------:R-:W-:Y:S02]  /*7960*/  SEL R3, RZ, 0x1, P1 ;  /* 0x00000001ff037807 */ /* 0x000fe40000800000 */
[----:B------:R-:W-:Y:S02]  /*7970*/  SEL R7, R0, RZ, P1 ;  /* 0x000000ff00077207 */ /* 0x000fe40000800000 */
[----:B------:R-:W-:-:S03]  /*7980*/  LOP3.LUT R6, R6, R3, RZ, 0x3c, !PT ;  /* 0x0000000306067212 */ /* 0x000fc600078e3cff */
[----:B0-----:R-:W-:Y:S01]  /*7990*/  IMAD R8, R7, 0x8, R2 ;  /* 0x0000000807087824 */ /* 0x001fe200078e0202 */
[----:B------:R-:W-:Y:S01]  /*79a0*/  SHF.L.U32 R5, R6, 0x1f, RZ ;  /* 0x0000001f06057819 */ /* 0x000fe200000006ff */
[----:B-1----:R-:W-:Y:S06]  /*79b0*/  @!P0 BRA `(.L_x_169) ;  /* 0x0000001000688947 */ /* 0x002fec0003800000 */
.L_x_206:
        /* <DEDUP_REMOVED lines=9> */
.L_x_207:
        /* <DEDUP_REMOVED lines=9> */
.L_x_208:
        /* <DEDUP_REMOVED lines=9> */
.L_x_209:
        /* <DEDUP_REMOVED lines=9> */
.L_x_210:
        /* <DEDUP_REMOVED lines=9> */
.L_x_211:
        /* <DEDUP_REMOVED lines=9> */
.L_x_212:
        /* <DEDUP_REMOVED lines=9> */
.L_x_213:
        /* <DEDUP_REMOVED lines=9> */
.L_x_214:
        /* <DEDUP_REMOVED lines=9> */
.L_x_215:
        /* <DEDUP_REMOVED lines=9> */
.L_x_216:
        /* <DEDUP_REMOVED lines=9> */
.L_x_217:
        /* <DEDUP_REMOVED lines=9> */
.L_x_218:
        /* <DEDUP_REMOVED lines=9> */
.L_x_219:
        /* <DEDUP_REMOVED lines=9> */
.L_x_220:
        /* <DEDUP_REMOVED lines=9> */
.L_x_221:
        /* <DEDUP_REMOVED lines=9> */
.L_x_222:
        /* <DEDUP_REMOVED lines=9> */
.L_x_223:
        /* <DEDUP_REMOVED lines=9> */
.L_x_224:
        /* <DEDUP_REMOVED lines=9> */
.L_x_225:
        /* <DEDUP_REMOVED lines=9> */
.L_x_226:
        /* <DEDUP_REMOVED lines=9> */
.L_x_227:
        /* <DEDUP_REMOVED lines=9> */
.L_x_228:
        /* <DEDUP_REMOVED lines=9> */
.L_x_229:
        /* <DEDUP_REMOVED lines=9> */
.L_x_230:
[----:B------:R-:W1:Y:S01]  /*8740*/  SYNCS.PHASECHK.TRANS64.TRYWAIT P0, [R8+URZ], R5 ;  /* 0x00000005080075a7 */ /* 0x000e62000800017f */
[----:B------:R-:W-:-:S05]  /*8750*/  VIADD R0, R7, 0x1 ;  /* 0x0000000107007836 */ /* 0x000fca0000000000 */
[----:B------:R-:W-:-:S04]  /*8760*/  ISETP.NE.AND P1, PT, R0, 0x1e, PT ;  /* 0x0000001e0000780c */ /* 0x000fc80003f25270 */
[----:B------:R-:W-:Y:S02]  /*8770*/  SEL R3, RZ, 0x1, P1 ;  /* 0x00000001ff037807 */ /* 0x000fe40000800000 */
[----:B------:R-:W-:Y:S02]  /*8780*/  SEL R7, R0, RZ, P1 ;  /* 0x000000ff00077207 */ /* 0x000fe40000800000 */
[----:B0-----:R-:W-:-:S03]  /*8790*/  LOP3.LUT R9, R6, R3, RZ, 0x3c, !PT ;  /* 0x0000000306097212 */ /* 0x001fc600078e3cff */
[----:B------:R-:W-:Y:S01]  /*87a0*/  IMAD R11, R7, 0x8, R2 ;  /* 0x00000008070b7824 */ /* 0x000fe200078e0202 */
[----:B------:R-:W-:Y:S01]  /*87b0*/  SHF.L.U32 R6, R9, 0x1f, RZ ;  /* 0x0000001f09067819 */ /* 0x000fe200000006ff */
[----:B-1----:R-:W-:Y:S06]  /*87c0*/  @!P0 BRA `(.L_x_194) ;  /* 0x0000000800d88947 */ /* 0x002fec0003800000 */
.L_x_231:
[----:B------:R-:W1:Y:S01]  /*87d0*/  SYNCS.PHASECHK.TRANS64.TRYWAIT P0, [R11+URZ], R6 ;  /* 0x000000060b0075a7 */ /* 0x000e62000800017f */
[----:B------:R-:W-:-:S05]  /*87e0*/  VIADD R0, R7, 0x1 ;  /* 0x0000000107007836 */ /* 0x000fca0000000000 */
[----:B------:R-:W-:-:S04]  /*87f0*/  ISETP.NE.AND P1, PT, R0, 0x1e, PT ;  /* 0x0000001e0000780c */ /* 0x000fc80003f25270 */
[----:B------:R-:W-:Y:S02]  /*8800*/  SEL R4, RZ, 0x1, P1 ;  /* 0x00000001ff047807 */ /* 0x000fe40000800000 */
[----:B------:R-:W-:Y:S02]  /*8810*/  SEL R3, R0, RZ, P1 ;  /* 0x000000ff00037207 */ /* 0x000fe40000800000 */
[----:B------:R-:W-:Y:S01]  /*8820*/  LOP3.LUT R0, R9, R4, RZ, 0x3c, !PT ;  /* 0x0000000409007212 */ /* 0x000fe200078e3cff */
[----:B-1----:R-:W-:Y:S06]  /*8830*/  @!P0 BRA `(.L_x_195) ;  /* 0x0000000800d08947 */ /* 0x002fec0003800000 */
.L_x_232:
[----:B------:R-:W-:Y:S01]  /*8840*/  IMAD R3, R3, 0x8, R2 ;  /* 0x0000000803037824 */ /* 0x000fe200078e0202 */
[----:B------:R-:W-:-:S07]  /*8850*/  SHF.L.U32 R0, R0, 0x1f, RZ ;  /* 0x0000001f00007819 */ /* 0x000fce00000006ff */
.L_x_196:
[----:B--2---:R2:W3:Y:S02]  /*8860*/  SYNCS.PHASECHK.TRANS64.TRYWAIT P0, [R3+URZ], R0 ;  /* 0x00000000030075a7 */ /* 0x0044e4000800017f */
[----:B---3--:R-:W-:Y:S05]  /*8870*/  @!P0 NANOSLEEP.SYNCS 0x989680 ;  /* 0x009896800000895d */ /* 0x008fea0003900000 */
[----:B------:R-:W3:Y:S02]  /*8880*/  @!P0 SYNCS.PHASECHK.TRANS64 P0, [R3+URZ], R0 ;  /* 0x00000000030085a7 */ /* 0x000ee4000800007f */
[----:B---3--:R-:W-:Y:S05]  /*8890*/  @!P0 BRA `(.L_x_196) ;  /* 0xfffffffc00f08947 */ /* 0x008fea000383ffff */
.L_x_165:
[----:B------:R-:W-:Y:S05]  /*88a0*/  BSYNC B0 ;  /* 0x0000000000007941 */ /* 0x000fea0003800000 */
.L_x_164:
[----:B------:R-:W-:Y:S05]  /*88b0*/  EXIT ;  /* 0x000000000000794d */ /* 0x000fea0003800000 */
.L_x_22:
[----:B---3--:R3:W4:Y:S02]  /*88c0*/  SYNCS.PHASECHK.TRANS64.TRYWAIT P1, [R3+URZ], R0 ;  /* 0x00000000030075a7 */ /* 0x008724000802017f */
[----:B----4-:R-:W-:Y:S05]  /*88d0*/  @!P1 NANOSLEEP.SYNCS 0x989680 ;  /* 0x009896800000995d */ /* 0x010fea0003900000 */
[----:B------:R-:W4:Y:S02]  /*88e0*/  @!P1 SYNCS.PHASECHK.TRANS64 P1, [R3+URZ], R0 ;  /* 0x00000000030095a7 */ /* 0x000f24000802007f */
[----:B----4-:R-:W-:Y:S05]  /*88f0*/  @!P1 BRA `(.L_x_22) ;  /* 0xfffffffc00f09947 */ /* 0x010fea000383ffff */
[----:B------:R-:W-:Y:S05]  /*8900*/  BRA `(.L_x_21) ;  /* 0xffffff8c00cc7947 */ /* 0x000fea000383ffff */
.L_x_27:
[----:B-1----:R-:W-:-:S04]  /*8910*/  IMAD.U32 R6, RZ, RZ, UR7 ;  /* 0x00000007ff067e24 */ /* 0x002fc8000f8e00ff */
[----:B------:R1:W2:Y:S03]  /*8920*/  SYNCS.PHASECHK.TRANS64.TRYWAIT P1, [R6+URZ], R5 ;  /* 0x00000005060075a7 */ /* 0x0002a6000802017f */
[----:B--2---:R-:W-:Y:S05]  /*8930*/  @!P1 NANOSLEEP.SYNCS 0x989680 ;  /* 0x009896800000995d */ /* 0x004fea0003900000 */
[----:B------:R-:W2:Y:S02]  /*8940*/  @!P1 SYNCS.PHASECHK.TRANS64 P1, [R6+URZ], R5 ;  /* 0x00000005060095a7 */ /* 0x000ea4000802007f */
[----:B--2---:R-:W-:Y:S05]  /*8950*/  @!P1 BRA `(.L_x_27) ;  /* 0xfffffffc00ec9947 */ /* 0x004fea000383ffff */
[----:B------:R-:W-:Y:S05]  /*8960*/  BRA `(.L_x_26) ;  /* 0xffffff9000e47947 */ /* 0x000fea000383ffff */
.L_x_152:
[----:B------:R-:W-:Y:S01]  /*8970*/  BSSY B1, `(.L_x_197) ;  /* 0x0000006000017945 */ /* 0x000fe20003800000 */
[----:B------:R-:W-:-:S07]  /*8980*/  IMAD.MOV.U32 R15, RZ, RZ, -0x1 ;  /* 0xffffffffff0f7424 */ /* 0x000fce00078e00ff */
[----:B------:R-:W-:Y:S05]  /*8990*/  WARPSYNC.COLLECTIVE R15, `(.L_x_198) ;  /* 0x000000000f0c7348 */ /* 0x000fea0003c00000 */
[----:B------:R-:W-:Y:S02]  /*89a0*/  ELECT P6, UR62, PT ;  /* 0x00000000003e782f */ /* 0x000fe400038c0000 */
[----:B------:R-:W-:Y:S01]  /*89b0*/  MOV R14, UR62 ;  /* 0x0000003e000e7c02 */ /* 0x000fe20008000f00 */
[----:B------:R-:W-:Y:S10]  /*89c0*/  ENDCOLLECTIVE ;  /* 0x000000000000791b */ /* 0x000ff40003800000 */
.L_x_198:
[----:B------:R-:W-:Y:S05]  /*89d0*/  BSYNC B1 ;  /* 0x0000000000017941 */ /* 0x000fea0003800000 */
.L_x_197:
[----:B------:R-:W-:Y:S05]  /*89e0*/  BRA `(.L_x_199) ;  /* 0xffffffe000907947 */ /* 0x000fea000383ffff */
.L_x_155:
[----:B0-----:R0:W1:Y:S02]  /*89f0*/  SYNCS.PHASECHK.TRANS64.TRYWAIT P0, [R20+URZ+0xf0], R7 ;  /* 0x0000f007140075a7 */ /* 0x001064000800017f */
[----:B-1----:R-:W-:Y:S05]  /*8a00*/  @!P0 NANOSLEEP.SYNCS 0x989680 ;  /* 0x009896800000895d */ /* 0x002fea0003900000 */
[----:B------:R-:W1:Y:S02]  /*8a10*/  @!P0 SYNCS.PHASECHK.TRANS64 P0, [R20+URZ+0xf0], R7 ;  /* 0x0000f007140085a7 */ /* 0x000e64000800007f */
[----:B-1----:R-:W-:Y:S05]  /*8a20*/  @!P0 BRA `(.L_x_155) ;  /* 0xfffffffc00f08947 */ /* 0x002fea000383ffff */
[----:B------:R-:W-:Y:S05]  /*8a30*/  BRA `(.L_x_200) ;  /* 0xffffffe000cc7947 */ /* 0x000fea000383ffff */
.L_x_163:
[----:B------:R-:W-:Y:S01]  /*8a40*/  BSSY B0, `(.L_x_201) ;  /* 0x0000006000007945 */ /* 0x000fe20003800000 */
[----:B------:R-:W-:-:S07]  /*8a50*/  IMAD.MOV.U32 R15, RZ, RZ, -0x1 ;  /* 0xffffffffff0f7424 */ /* 0x000fce00078e00ff */
[----:B------:R-:W-:Y:S05]  /*8a60*/  WARPSYNC.COLLECTIVE R15, `(.L_x_202) ;  /* 0x000000000f0c7348 */ /* 0x000fea0003c00000 */
[----:B------:R-:W-:Y:S02]  /*8a70*/  ELECT P6, UR62, PT ;  /* 0x00000000003e782f */ /* 0x000fe400038c0000 */
[----:B------:R-:W-:Y:S01]  /*8a80*/  MOV R14, UR62 ;  /* 0x0000003e000e7c02 */ /* 0x000fe20008000f00 */
[----:B------:R-:W-:Y:S10]  /*8a90*/  ENDCOLLECTIVE ;  /* 0x000000000000791b */ /* 0x000ff40003800000 */
.L_x_202:
[----:B------:R-:W-:Y:S05]  /*8aa0*/  BSYNC B0 ;  /* 0x0000000000007941 */ /* 0x000fea0003800000 */
.L_x_201:
[----:B------:R-:W-:Y:S05]  /*8ab0*/  BRA `(.L_x_203) ;  /* 0xffffffec00247947 */ /* 0x000fea000383ffff */
.L_x_167:
[----:B0-----:R0:W1:Y:S02]  /*8ac0*/  SYNCS.PHASECHK.TRANS64.TRYWAIT P0, [R7+URZ], R4 ;  /* 0x00000004070075a7 */ /* 0x001064000800017f */
[----:B-1----:R-:W-:Y:S05]  /*8ad0*/  @!P0 NANOSLEEP.SYNCS 0x989680 ;  /* 0x009896800000895d */ /* 0x002fea0003900000 */
[----:B------:R-:W1:Y:S02]  /*8ae0*/  @!P0 SYNCS.PHASECHK.TRANS64 P0, [R7+URZ], R4 ;  /* 0x00000004070085a7 */ /* 0x000e64000800007f */
[----:B-1----:R-:W-:Y:S05]  /*8af0*/  @!P0 BRA `(.L_x_167) ;  /* 0xfffffffc00f08947 */ /* 0x002fea000383ffff */
[----:B------:R-:W-:Y:S05]  /*8b00*/  BRA `(.L_x_204) ;  /* 0xffffffec00647947 */ /* 0x000fea000383ffff */
.L_x_168:
[----:B0-----:R0:W1:Y:S02]  /*8b10*/  SYNCS.PHASECHK.TRANS64.TRYWAIT P0, [R8+URZ], R5 ;  /* 0x00000005080075a7 */ /* 0x001064000800017f */
[----:B-1----:R-:W-:Y:S05]  /*8b20*/  @!P0 NANOSLEEP.SYNCS 0x989680 ;  /* 0x009896800000895d */ /* 0x002fea0003900000 */
[----:B------:R-:W1:Y:S02]  /*8b30*/  @!P0 SYNCS.PHASECHK.TRANS64 P0, [R8+URZ], R5 ;  /* 0x00000005080085a7 */ /* 0x000e64000800007f */
[----:B-1----:R-:W-:Y:S05]  /*8b40*/  @!P0 BRA `(.L_x_168) ;  /* 0xfffffffc00f08947 */ /* 0x002fea000383ffff */
[----:B------:R-:W-:Y:S05]  /*8b50*/  BRA `(.L_x_205) ;  /* 0xffffffec00747947 */ /* 0x000fea000383ffff */
.L_x_169:
[----:B0-----:R0:W1:Y:S02]  /*8b60*/  SYNCS.PHASECHK.TRANS64.TRYWAIT P0, [R9+URZ], R4 ;  /* 0x00000004090075a7 */ /* 0x001064000800017f */
[----:B-1----:R-:W-:Y:S05]  /*8b70*/  @!P0 NANOSLEEP.SYNCS 0x989680 ;  /* 0x009896800000895d */ /* 0x002fea0003900000 */
[----:B------:R-:W1:Y:S02]  /*8b80*/  @!P0 SYNCS.PHASECHK.TRANS64 P0, [R9+URZ], R4 ;  /* 0x00000004090085a7 */ /* 0x000e64000800007f */
[----:B-1----:R-:W-:Y:S05]  /*8b90*/  @!P0 BRA `(.L_x_169) ;  /* 0xfffffffc00f08947 */ /* 0x002fea000383ffff */
[----:B------:R-:W-:Y:S05]  /*8ba0*/  BRA `(.L_x_206) ;  /* 0xffffffec00847947 */ /* 0x000fea000383ffff */
.L_x_170:
[----:B0-----:R0:W1:Y:S02]  /*8bb0*/  SYNCS.PHASECHK.TRANS64.TRYWAIT P0, [R8+URZ], R5 ;  /* 0x00000005080075a7 */ /* 0x001064000800017f */
[----:B-1----:R-:W-:Y:S05]  /*8bc0*/  @!P0 NANOSLEEP.SYNCS 0x989680 ;  /* 0x009896800000895d */ /* 0x002fea0003900000 */
[----:B------:R-:W1:Y:S02]  /*8bd0*/  @!P0 SYNCS.PHASECHK.TRANS64 P0, [R8+URZ], R5 ;  /* 0x00000005080085a7 */ /* 0x000e64000800007f */
[----:B-1----:R-:W-:Y:S05]  /*8be0*/  @!P0 BRA `(.L_x_170) ;  /* 0xfffffffc00f08947 */ /* 0x002fea000383ffff */
[----:B------:R-:W-:Y:S05]  /*8bf0*/  BRA `(.L_x_207) ;  /* 0xffffffec00947947 */ /* 0x000fea000383ffff */
.L_x_171:
[----:B0-----:R0:W1:Y:S02]  /*8c00*/  SYNCS.PHASECHK.TRANS64.TRYWAIT P0, [R9+URZ], R4 ;  /* 0x00000004090075a7 */ /* 0x001064000800017f */
[----:B-1----:R-:W-:Y:S05]  /*8c10*/  @!P0 NANOSLEEP.SYNCS 0x989680 ;  /* 0x009896800000895d */ /* 0x002fea0003900000 */
[----:B------:R-:W1:Y:S02]  /*8c20*/  @!P0 SYNCS.PHASECHK.TRANS64 P0, [R9+URZ], R4 ;  /* 0x00000004090085a7 */ /* 0x000e64000800007f */
[----:B-1----:R-:W-:Y:S05]  /*8c30*/  @!P0 BRA `(.L_x_171) ;  /* 0xfffffffc00f08947 */ /* 0x002fea000383ffff */
[----:B------:R-:W-:Y:S05]  /*8c40*/  BRA `(.L_x_208) ;  /* 0xffffffec00a47947 */ /* 0x000fea000383ffff */
.L_x_172:
[----:B0-----:R0:W1:Y:S02]  /*8c50*/  SYNCS.PHASECHK.TRANS64.TRYWAIT P0, [R8+URZ], R5 ;  /* 0x00000005080075a7 */ /* 0x001064000800017f */
[----:B-1----:R-:W-:Y:S05]  /*8c60*/  @!P0 NANOSLEEP.SYNCS 0x989680 ;  /* 0x009896800000895d */ /* 0x002fea0003900000 */
[----:B------:R-:W1:Y:S02]  /*8c70*/  @!P0 SYNCS.PHASECHK.TRANS64 P0, [R8+URZ], R5 ;  /* 0x00000005080085a7 */ /* 0x000e64000800007f */
[----:B-1----:R-:W-:Y:S05]  /*8c80*/  @!P0 BRA `(.L_x_172) ;  /* 0xfffffffc00f08947 */ /* 0x002fea000383ffff */
[----:B------:R-:W-:Y:S05]  /*8c90*/  BRA `(.L_x_209) ;  /* 0xffffffec00b47947 */ /* 0x000fea000383ffff */
.L_x_173:
[----:B0-----:R0:W1:Y:S02]  /*8ca0*/  SYNCS.PHASECHK.TRANS64.TRYWAIT P0, [R9+URZ], R4 ;  /* 0x00000004090075a7 */ /* 0x001064000800017f */
[----:B-1----:R-:W-:Y:S05]  /*8cb0*/  @!P0 NANOSLEEP.SYNCS 0x989680 ;  /* 0x009896800000895d */ /* 0x002fea0003900000 */
[----:B------:R-:W1:Y:S02]  /*8cc0*/  @!P0 SYNCS.PHASECHK.TRANS64 P0, [R9+URZ], R4 ;  /* 0x00000004090085a7 */ /* 0x000e64000800007f */
[----:B-1----:R-:W-:Y:S05]  /*8cd0*/  @!P0 BRA `(.L_x_173) ;  /* 0xfffffffc00f08947 */ /* 0x002fea000383ffff */
[----:B------:R-:W-:Y:S05]  /*8ce0*/  BRA `(.L_x_210) ;  /* 0xffffffec00c47947 */ /* 0x000fea000383ffff */
.L_x_174:
[----:B0-----:R0:W1:Y:S02]  /*8cf0*/  SYNCS.PHASECHK.TRANS64.TRYWAIT P0, [R8+URZ], R5 ;  /* 0x00000005080075a7 */ /* 0x001064000800017f */
[----:B-1----:R-:W-:Y:S05]  /*8d00*/  @!P0 NANOSLEEP.SYNCS 0x989680 ;  /* 0x009896800000895d */ /* 0x002fea0003900000 */
[----:B------:R-:W1:Y:S02]  /*8d10*/  @!P0 SYNCS.PHASECHK.TRANS64 P0, [R8+URZ], R5 ;  /* 0x00000005080085a7 */ /* 0x000e64000800007f */
[----:B-1----:R-:W-:Y:S05]  /*8d20*/  @!P0 BRA `(.L_x_174) ;  /* 0xfffffffc00f08947 */ /* 0x002fea000383ffff */
[----:B------:R-:W-:Y:S05]  /*8d30*/  BRA `(.L_x_211) ;  /* 0xffffffec00d47947 */ /* 0x000fea000383ffff */
.L_x_175:
[----:B0-----:R0:W1:Y:S02]  /*8d40*/  SYNCS.PHASECHK.TRANS64.TRYWAIT P0, [R9+URZ], R4 ;  /* 0x00000004090075a7 */ /* 0x001064000800017f */
[----:B-1----:R-:W-:Y:S05]  /*8d50*/  @!P0 NANOSLEEP.SYNCS 0x989680 ;  /* 0x009896800000895d */ /* 0x002fea0003900000 */
[----:B------:R-:W1:Y:S02]  /*8d60*/  @!P0 SYNCS.PHASECHK.TRANS64 P0, [R9+URZ], R4 ;  /* 0x00000004090085a7 */ /* 0x000e64000800007f */
[----:B-1----:R-:W-:Y:S05]  /*8d70*/  @!P0 BRA `(.L_x_175) ;  /* 0xfffffffc00f08947 */ /* 0x002fea000383ffff */
[----:B------:R-:W-:Y:S05]  /*8d80*/  BRA `(.L_x_212) ;  /* 0xffffffec00e47947 */ /* 0x000fea000383ffff */
.L_x_176:
[----:B0-----:R0:W1:Y:S02]  /*8d90*/  SYNCS.PHASECHK.TRANS64.TRYWAIT P0, [R8+URZ], R5 ;  /* 0x00000005080075a7 */ /* 0x001064000800017f */
[----:B-1----:R-:W-:Y:S05]  /*8da0*/  @!P0 NANOSLEEP.SYNCS 0x989680 ;  /* 0x009896800000895d */ /* 0x002fea0003900000 */
[----:B------:R-:W1:Y:S02]  /*8db0*/  @!P0 SYNCS.PHASECHK.TRANS64 P0, [R8+URZ], R5 ;  /* 0x00000005080085a7 */ /* 0x000e64000800007f */
[----:B-1----:R-:W-:Y:S05]  /*8dc0*/  @!P0 BRA `(.L_x_176) ;  /* 0xfffffffc00f08947 */ /* 0x002fea000383ffff */
[----:B------:R-:W-:Y:S05]  /*8dd0*/  BRA `(.L_x_213) ;  /* 0xffffffec00f47947 */ /* 0x000fea000383ffff */
.L_x_177:
[----:B0-----:R0:W1:Y:S02]  /*8de0*/  SYNCS.PHASECHK.TRANS64.TRYWAIT P0, [R9+URZ], R4 ;  /* 0x00000004090075a7 */ /* 0x001064000800017f */
[----:B-1----:R-:W-:Y:S05]  /*8df0*/  @!P0 NANOSLEEP.SYNCS 0x989680 ;  /* 0x009896800000895d */ /* 0x002fea0003900000 */
[----:B------:R-:W1:Y:S02]  /*8e00*/  @!P0 SYNCS.PHASECHK.TRANS64 P0, [R9+URZ], R4 ;  /* 0x00000004090085a7 */ /* 0x000e64000800007f */
[----:B-1----:R-:W-:Y:S05]  /*8e10*/  @!P0 BRA `(.L_x_177) ;  /* 0xfffffffc00f08947 */ /* 0x002fea000383ffff */
[----:B------:R-:W-:Y:S05]  /*8e20*/  BRA `(.L_x_214) ;  /* 0xfffffff000047947 */ /* 0x000fea000383ffff */
.L_x_178:
[----:B0-----:R0:W1:Y:S02]  /*8e30*/  SYNCS.PHASECHK.TRANS64.TRYWAIT P0, [R8+URZ], R5 ;  /* 0x00000005080075a7 */ /* 0x001064000800017f */
[----:B-1----:R-:W-:Y:S05]  /*8e40*/  @!P0 NANOSLEEP.SYNCS 0x989680 ;  /* 0x009896800000895d */ /* 0x002fea0003900000 */
[----:B------:R-:W1:Y:S02]  /*8e50*/  @!P0 SYNCS.PHASECHK.TRANS64 P0, [R8+URZ], R5 ;  /* 0x00000005080085a7 */ /* 0x000e64000800007f */
[----:B-1----:R-:W-:Y:S05]  /*8e60*/  @!P0 BRA `(.L_x_178) ;  /* 0xfffffffc00f08947 */ /* 0x002fea000383ffff */
[----:B------:R-:W-:Y:S05]  /*8e70*/  BRA `(.L_x_215) ;  /* 0xfffffff000147947 */ /* 0x000fea000383ffff */
.L_x_179:
[----:B0-----:R0:W1:Y:S02]  /*8e80*/  SYNCS.PHASECHK.TRANS64.TRYWAIT P0, [R9+URZ], R4 ;  /* 0x00000004090075a7 */ /* 0x001064000800017f */
[----:B-1----:R-:W-:Y:S05]  /*8e90*/  @!P0 NANOSLEEP.SYNCS 0x989680 ;  /* 0x009896800000895d */ /* 0x002fea0003900000 */
[----:B------:R-:W1:Y:S02]  /*8ea0*/  @!P0 SYNCS.PHASECHK.TRANS64 P0, [R9+URZ], R4 ;  /* 0x00000004090085a7 */ /* 0x000e64000800007f */
[----:B-1----:R-:W-:Y:S05]  /*8eb0*/  @!P0 BRA `(.L_x_179) ;  /* 0xfffffffc00f08947 */ /* 0x002fea000383ffff */
[----:B------:R-:W-:Y:S05]  /*8ec0*/  BRA `(.L_x_216) ;  /* 0xfffffff000247947 */ /* 0x000fea000383ffff */
.L_x_180:
[----:B0-----:R0:W1:Y:S02]  /*8ed0*/  SYNCS.PHASECHK.TRANS64.TRYWAIT P0, [R8+URZ], R5 ;  /* 0x00000005080075a7 */ /* 0x001064000800017f */
[----:B-1----:R-:W-:Y:S05]  /*8ee0*/  @!P0 NANOSLEEP.SYNCS 0x989680 ;  /* 0x009896800000895d */ /* 0x002fea0003900000 */
[----:B------:R-:W1:Y:S02]  /*8ef0*/  @!P0 SYNCS.PHASECHK.TRANS64 P0, [R8+URZ], R5 ;  /* 0x00000005080085a7 */ /* 0x000e64000800007f */
[----:B-1----:R-:W-:Y:S05]  /*8f00*/  @!P0 BRA `(.L_x_180) ;  /* 0xfffffffc00f08947 */ /* 0x002fea000383ffff */
[----:B------:R-:W-:Y:S05]  /*8f10*/  BRA `(.L_x_217) ;  /* 0xfffffff000347947 */ /* 0x000fea000383ffff */
.L_x_181:
[----:B0-----:R0:W1:Y:S02]  /*8f20*/  SYNCS.PHASECHK.TRANS64.TRYWAIT P0, [R9+URZ], R4 ;  /* 0x00000004090075a7 */ /* 0x001064000800017f */
[----:B-1----:R-:W-:Y:S05]  /*8f30*/  @!P0 NANOSLEEP.SYNCS 0x989680 ;  /* 0x009896800000895d */ /* 0x002fea0003900000 */
[----:B------:R-:W1:Y:S02]  /*8f40*/  @!P0 SYNCS.PHASECHK.TRANS64 P0, [R9+URZ], R4 ;  /* 0x00000004090085a7 */ /* 0x000e64000800007f */
[----:B-1----:R-:W-:Y:S05]  /*8f50*/  @!P0 BRA `(.L_x_181) ;  /* 0xfffffffc00f08947 */ /* 0x002fea000383ffff */
[----:B------:R-:W-:Y:S05]  /*8f60*/  BRA `(.L_x_218) ;  /* 0xfffffff000447947 */ /* 0x000fea000383ffff */
.L_x_182:
[----:B0-----:R0:W1:Y:S02]  /*8f70*/  SYNCS.PHASECHK.TRANS64.TRYWAIT P0, [R8+URZ], R5 ;  /* 0x00000005080075a7 */ /* 0x001064000800017f */
[----:B-1----:R-:W-:Y:S05]  /*8f80*/  @!P0 NANOSLEEP.SYNCS 0x989680 ;  /* 0x009896800000895d */ /* 0x002fea0003900000 */
[----:B------:R-:W1:Y:S02]  /*8f90*/  @!P0 SYNCS.PHASECHK.TRANS64 P0, [R8+URZ], R5 ;  /* 0x00000005080085a7 */ /* 0x000e64000800007f */
[----:B-1----:R-:W-:Y:S05]  /*8fa0*/  @!P0 BRA `(.L_x_182) ;  /* 0xfffffffc00f08947 */ /* 0x002fea000383ffff */
[----:B------:R-:W-:Y:S05]  /*8fb0*/  BRA `(.L_x_219) ;  /* 0xfffffff000547947 */ /* 0x000fea000383ffff */
.L_x_183:
[----:B0-----:R0:W1:Y:S02]  /*8fc0*/  SYNCS.PHASECHK.TRANS64.TRYWAIT P0, [R9+URZ], R4 ;  /* 0x00000004090075a7 */ /* 0x001064000800017f */
[----:B-1----:R-:W-:Y:S05]  /*8fd0*/  @!P0 NANOSLEEP.SYNCS 0x989680 ;  /* 0x009896800000895d */ /* 0x002fea0003900000 */
[----:B------:R-:W1:Y:S02]  /*8fe0*/  @!P0 SYNCS.PHASECHK.TRANS64 P0, [R9+URZ], R4 ;  /* 0x00000004090085a7 */ /* 0x000e64000800007f */
[----:B-1----:R-:W-:Y:S05]  /*8ff0*/  @!P0 BRA `(.L_x_183) ;  /* 0xfffffffc00f08947 */ /* 0x002fea000383ffff */
[----:B------:R-:W-:Y:S05]  /*9000*/  BRA `(.L_x_220) ;  /* 0xfffffff000647947 */ /* 0x000fea000383ffff */
.L_x_184:
[----:B0-----:R0:W1:Y:S02]  /*9010*/  SYNCS.PHASECHK.TRANS64.TRYWAIT P0, [R8+URZ], R5 ;  /* 0x00000005080075a7 */ /* 0x001064000800017f */
[----:B-1----:R-:W-:Y:S05]  /*9020*/  @!P0 NANOSLEEP.SYNCS 0x989680 ;  /* 0x009896800000895d */ /* 0x002fea0003900000 */
[----:B------:R-:W1:Y:S02]  /*9030*/  @!P0 SYNCS.PHASECHK.TRANS64 P0, [R8+URZ], R5 ;  /* 0x00000005080085a7 */ /* 0x000e64000800007f */
[----:B-1----:R-:W-:Y:S05]  /*9040*/  @!P0 BRA `(.L_x_184) ;  /* 0xfffffffc00f08947 */ /* 0x002fea000383ffff */
[----:B------:R-:W-:Y:S05]  /*9050*/  BRA `(.L_x_221) ;  /* 0xfffffff000747947 */ /* 0x000fea000383ffff */
.L_x_185:
[----:B0-----:R0:W1:Y:S02]  /*9060*/  SYNCS.PHASECHK.TRANS64.TRYWAIT P0, [R9+URZ], R4 ;  /* 0x00000004090075a7 */ /* 0x001064000800017f */
[----:B-1----:R-:W-:Y:S05]  /*9070*/  @!P0 NANOSLEEP.SYNCS 0x989680 ;  /* 0x009896800000895d */ /* 0x002fea0003900000 */
[----:B------:R-:W1:Y:S02]  /*9080*/  @!P0 SYNCS.PHASECHK.TRANS64 P0, [R9+URZ], R4 ;  /* 0x00000004090085a7 */ /* 0x000e64000800007f */
[----:B-1----:R-:W-:Y:S05]  /*9090*/  @!P0 BRA `(.L_x_185) ;  /* 0xfffffffc00f08947 */ /* 0x002fea000383ffff */
[----:B------:R-:W-:Y:S05]  /*90a0*/  BRA `(.L_x_222) ;  /* 0xfffffff000847947 */ /* 0x000fea000383ffff */
.L_x_186:
[----:B0-----:R0:W1:Y:S02]  /*90b0*/  SYNCS.PHASECHK.TRANS64.TRYWAIT P0, [R8+URZ], R5 ;  /* 0x00000005080075a7 */ /* 0x001064000800017f */
[----:B-1----:R-:W-:Y:S05]  /*90c0*/  @!P0 NANOSLEEP.SYNCS 0x989680 ;  /* 0x009896800000895d */ /* 0x002fea0003900000 */
[----:B------:R-:W1:Y:S02]  /*90d0*/  @!P0 SYNCS.PHASECHK.TRANS64 P0, [R8+URZ], R5 ;  /* 0x00000005080085a7 */ /* 0x000e64000800007f */
[----:B-1----:R-:W-:Y:S05]  /*90e0*/  @!P0 BRA `(.L_x_186) ;  /* 0xfffffffc00f08947 */ /* 0x002fea000383ffff */
[----:B------:R-:W-:Y:S05]  /*90f0*/  BRA `(.L_x_223) ;  /* 0xfffffff000947947 */ /* 0x000fea000383ffff */
.L_x_187:
[----:B0-----:R0:W1:Y:S02]  /*9100*/  SYNCS.PHASECHK.TRANS64.TRYWAIT P0, [R9+URZ], R4 ;  /* 0x00000004090075a7 */ /* 0x001064000800017f */
[----:B-1----:R-:W-:Y:S05]  /*9110*/  @!P0 NANOSLEEP.SYNCS 0x989680 ;  /* 0x009896800000895d */ /* 0x002fea0003900000 */
[----:B------:R-:W1:Y:S02]  /*9120*/  @!P0 SYNCS.PHASECHK.TRANS64 P0, [R9+URZ], R4 ;  /* 0x00000004090085a7 */ /* 0x000e64000800007f */
[----:B-1----:R-:W-:Y:S05]  /*9130*/  @!P0 BRA `(.L_x_187) ;  /* 0xfffffffc00f08947 */ /* 0x002fea000383ffff */
[----:B------:R-:W-:Y:S05]  /*9140*/  BRA `(.L_x_224) ;  /* 0xfffffff000a47947 */ /* 0x000fea000383ffff */
.L_x_188:
[----:B0-----:R0:W1:Y:S02]  /*9150*/  SYNCS.PHASECHK.TRANS64.TRYWAIT P0, [R8+URZ], R5 ;  /* 0x00000005080075a7 */ /* 0x001064000800017f */
[----:B-1----:R-:W-:Y:S05]  /*9160*/  @!P0 NANOSLEEP.SYNCS 0x989680 ;  /* 0x009896800000895d */ /* 0x002fea0003900000 */
[----:B------:R-:W1:Y:S02]  /*9170*/  @!P0 SYNCS.PHASECHK.TRANS64 P0, [R8+URZ], R5 ;  /* 0x00000005080085a7 */ /* 0x000e64000800007f */
[----:B-1----:R-:W-:Y:S05]  /*9180*/  @!P0 BRA `(.L_x_188) ;  /* 0xfffffffc00f08947 */ /* 0x002fea000383ffff */
[----:B------:R-:W-:Y:S05]  /*9190*/  BRA `(.L_x_225) ;  /* 0xfffffff000b47947 */ /* 0x000fea000383ffff */
.L_x_189:
[----:B0-----:R0:W1:Y:S02]  /*91a0*/  SYNCS.PHASECHK.TRANS64.TRYWAIT P0, [R9+URZ], R4 ;  /* 0x00000004090075a7 */ /* 0x001064000800017f */
[----:B-1----:R-:W-:Y:S05]  /*91b0*/  @!P0 NANOSLEEP.SYNCS 0x989680 ;  /* 0x009896800000895d */ /* 0x002fea0003900000 */
[----:B------:R-:W1:Y:S02]  /*91c0*/  @!P0 SYNCS.PHASECHK.TRANS64 P0, [R9+URZ], R4 ;  /* 0x00000004090085a7 */ /* 0x000e64000800007f */
[----:B-1----:R-:W-:Y:S05]  /*91d0*/  @!P0 BRA `(.L_x_189) ;  /* 0xfffffffc00f08947 */ /* 0x002fea000383ffff */
[----:B------:R-:W-:Y:S05]  /*91e0*/  BRA `(.L_x_226) ;  /* 0xfffffff000c47947 */ /* 0x000fea000383ffff */
.L_x_190:
[----:B0-----:R0:W1:Y:S02]  /*91f0*/  SYNCS.PHASECHK.TRANS64.TRYWAIT P0, [R8+URZ], R5 ;  /* 0x00000005080075a7 */ /* 0x001064000800017f */
[----:B-1----:R-:W-:Y:S05]  /*9200*/  @!P0 NANOSLEEP.SYNCS 0x989680 ;  /* 0x009896800000895d */ /* 0x002fea0003900000 */
[----:B------:R-:W1:Y:S02]  /*9210*/  @!P0 SYNCS.PHASECHK.TRANS64 P0, [R8+URZ], R5 ;  /* 0x00000005080085a7 */ /* 0x000e64000800007f */
[----:B-1----:R-:W-:Y:S05]  /*9220*/  @!P0 BRA `(.L_x_190) ;  /* 0xfffffffc00f08947 */ /* 0x002fea000383ffff */
[----:B------:R-:W-:Y:S05]  /*9230*/  BRA `(.L_x_227) ;  /* 0xfffffff000d47947 */ /* 0x000fea000383ffff */
.L_x_191:
[----:B0-----:R0:W1:Y:S02]  /*9240*/  SYNCS.PHASECHK.TRANS64.TRYWAIT P0, [R9+URZ], R4 ;  /* 0x00000004090075a7 */ /* 0x001064000800017f */
[----:B-1----:R-:W-:Y:S05]  /*9250*/  @!P0 NANOSLEEP.SYNCS 0x989680 ;  /* 0x009896800000895d */ /* 0x002fea0003900000 */
[----:B------:R-:W1:Y:S02]  /*9260*/  @!P0 SYNCS.PHASECHK.TRANS64 P0, [R9+URZ], R4 ;  /* 0x00000004090085a7 */ /* 0x000e64000800007f */
[----:B-1----:R-:W-:Y:S05]  /*9270*/  @!P0 BRA `(.L_x_191) ;  /* 0xfffffffc00f08947 */ /* 0x002fea000383ffff */
[----:B------:R-:W-:Y:S05]  /*9280*/  BRA `(.L_x_228) ;  /* 0xfffffff000e47947 */ /* 0x000fea000383ffff */
.L_x_192:
[----:B0-----:R0:W1:Y:S02]  /*9290*/  SYNCS.PHASECHK.TRANS64.TRYWAIT P0, [R8+URZ], R5 ;  /* 0x00000005080075a7 */ /* 0x001064000800017f */
[----:B-1----:R-:W-:Y:S05]  /*92a0*/  @!P0 NANOSLEEP.SYNCS 0x989680 ;  /* 0x009896800000895d */ /* 0x002fea0003900000 */
[----:B------:R-:W1:Y:S02]  /*92b0*/  @!P0 SYNCS.PHASECHK.TRANS64 P0, [R8+URZ], R5 ;  /* 0x00000005080085a7 */ /* 0x000e64000800007f */
[----:B-1----:R-:W-:Y:S05]  /*92c0*/  @!P0 BRA `(.L_x_192) ;  /* 0xfffffffc00f08947 */ /* 0x002fea000383ffff */
[----:B------:R-:W-:Y:S05]  /*92d0*/  BRA `(.L_x_229) ;  /* 0xfffffff000f47947 */ /* 0x000fea000383ffff */
.L_x_193:
[----:B0-----:R0:W1:Y:S02]  /*92e0*/  SYNCS.PHASECHK.TRANS64.TRYWAIT P0, [R9+URZ], R4 ;  /* 0x00000004090075a7 */ /* 0x001064000800017f */
[----:B-1----:R-:W-:Y:S05]  /*92f0*/  @!P0 NANOSLEEP.SYNCS 0x989680 ;  /* 0x009896800000895d */ /* 0x002fea0003900000 */
[----:B------:R-:W1:Y:S02]  /*9300*/  @!P0 SYNCS.PHASECHK.TRANS64 P0, [R9+URZ], R4 ;  /* 0x00000004090085a7 */ /* 0x000e64000800007f */
[----:B-1----:R-:W-:Y:S05]  /*9310*/  @!P0 BRA `(.L_x_193) ;  /* 0xfffffffc00f08947 */ /* 0x002fea000383ffff */
[----:B------:R-:W-:Y:S05]  /*9320*/  BRA `(.L_x_230) ;  /* 0xfffffff400047947 */ /* 0x000fea000383ffff */
.L_x_194:
[----:B0-----:R0:W1:Y:S02]  /*9330*/  SYNCS.PHASECHK.TRANS64.TRYWAIT P0, [R8+URZ], R5 ;  /* 0x00000005080075a7 */ /* 0x001064000800017f */
[----:B-1----:R-:W-:Y:S05]  /*9340*/  @!P0 NANOSLEEP.SYNCS 0x989680 ;  /* 0x009896800000895d */ /* 0x002fea0003900000 */
[----:B------:R-:W1:Y:S02]  /*9350*/  @!P0 SYNCS.PHASECHK.TRANS64 P0, [R8+URZ], R5 ;  /* 0x00000005080085a7 */ /* 0x000e64000800007f */
[----:B-1----:R-:W-:Y:S05]  /*9360*/  @!P0 BRA `(.L_x_194) ;  /* 0xfffffffc00f08947 */ /* 0x002fea000383ffff */
[----:B------:R-:W-:Y:S05]  /*9370*/  BRA `(.L_x_231) ;  /* 0xfffffff400147947 */ /* 0x000fea000383ffff */
.L_x_195:
[----:B-1----:R1:W2:Y:S02]  /*9380*/  SYNCS.PHASECHK.TRANS64.TRYWAIT P0, [R11+URZ], R6 ;  /* 0x000000060b0075a7 */ /* 0x0022a4000800017f */
[----:B--2---:R-:W-:Y:S05]  /*9390*/  @!P0 NANOSLEEP.SYNCS 0x989680 ;  /* 0x009896800000895d */ /* 0x004fea0003900000 */
[----:B------:R-:W2:Y:S02]  /*93a0*/  @!P0 SYNCS.PHASECHK.TRANS64 P0, [R11+URZ], R6 ;  /* 0x000000060b0085a7 */ /* 0x000ea4000800007f */
[----:B--2---:R-:W-:Y:S05]  /*93b0*/  @!P0 BRA `(.L_x_195) ;  /* 0xfffffffc00f08947 */ /* 0x004fea000383ffff */
[----:B------:R-:W-:Y:S05]  /*93c0*/  BRA `(.L_x_232) ;  /* 0xfffffff4001c7947 */ /* 0x000fea000383ffff */
.L_x_233:
[----:B------:R-:W-:-:S00]  /*93d0*/  BRA `(.L_x_233) ;  /* 0xfffffffc00fc7947 */ /* 0x000fc0000383ffff */
[----:B------:R-:W-:-:S00]  /*93e0*/  NOP ;  /* 0x0000000000007918 */ /* 0x000fc00000000000 */
        /* <DEDUP_REMOVED lines=9> */
.L_x_234:


//--------------------- .nv.global.init           --------------------------
	.section	.nv.global.init,"aw",@progbits
.nv.global.init:
	.type		$str$22,@object
	.size		$str$22,($str$23 - $str$22)
$str$22:
        /*0000*/ 	.byte	0x6b, 0x5f, 0x74, 0x69, 0x6c, 0x65, 0x5f, 0x63, 0x6f, 0x75, 0x6e, 0x74, 0x20, 0x3e, 0x3d, 0x20
        /*0010*/ 	.byte	0x31, 0x00
	.type		$str$23,@object
	.size		$str$23,(__unnamed_1 - $str$23)
$str$23:
        /*0012*/ 	.byte	0x2f, 0x74, 0x6d, 0x70, 0x2f, 0x63, 0x75, 0x74, 0x6c, 0x61, 0x73, 0x73, 0x5f, 0x73, 0x77, 0x65
        /*0022*/ 	.byte	0x65, 0x70, 0x5f, 0x73, 0x72, 0x63, 0x2f, 0x69, 0x6e, 0x63, 0x6c, 0x75, 0x64, 0x65, 0x2f, 0x63
        /*0032*/ 	.byte	0x75, 0x74, 0x6c, 0x61, 0x73, 0x73, 0x2f, 0x67, 0x65, 0x6d, 0x6d, 0x2f, 0x63, 0x6f, 0x6c, 0x6c
        /*0042*/ 	.byte	0x65, 0x63, 0x74, 0x69, 0x76, 0x65, 0x2f, 0x73, 0x6d, 0x39, 0x30, 0x5f, 0x6d, 0x6d, 0x61, 0x5f
        /*0052*/ 	.byte	0x74, 0x6d, 0x61, 0x5f, 0x67, 0x6d, 0x6d, 0x61, 0x5f, 0x73, 0x73, 0x5f, 0x77, 0x61, 0x72, 0x70
        /*0062*/ 	.byte	0x73, 0x70, 0x65, 0x63, 0x69, 0x61, 0x6c, 0x69, 0x7a, 0x65, 0x64, 0x2e, 0x68, 0x70, 0x70, 0x00
	.type		__unnamed_1,@object
	.size		__unnamed_1,(.L_0 - __unnamed_1)
__unnamed_1:
        /*0072*/ 	.byte	0x76, 0x6f, 0x69, 0x64, 0x20, 0x63, 0x75, 0x74, 0x6c, 0x61, 0x73, 0x73, 0x3a, 0x3a, 0x67, 0x65
        /* <DEDUP_REMOVED lines=180> */
        /*0bc2*/ 	.byte	0x74, 0x65, 0x3a, 0x3a, 0x69, 0x64, 0x65, 0x6e, 0x74, 0x69, 0x74, 0x79, 0x5d, 0x00
.L_0:


//--------------------- .nv.shared._ZN7cutlass13device_kernelINS_4gemm6kernel13GemmUniversalIN4cute5tupleIJiiiiEEENS1_10collective13CollectiveMmaINS1_34MainloopSm90TmaGmmaWarpSpecializedILi30ENS5_IJNS4_1CILi2EEENSA_ILi1EEESC_EEENS1_35KernelTmaWarpSpecializedCooperativeEEENS5_IJNSA_ILi128EEENSA_ILi112EEENSA_ILi16EEEEEENS_10bfloat16_tENS5_IJlSC_lEEESK_SL_NS4_8TiledMMAINS4_8MMA_AtomIJNS4_4SM904GMMA27MMA_64x16x16_F32BF16BF16_SSILNSP_5MajorE0ELSR_0ELNSP_7ScaleInE1ELSS_1EEEEEENS4_6LayoutISD_NS5_IJSC_NSA_ILi0EEESW_EEEEENS5_IJNS4_10UnderscoreESZ_SZ_EEEEENS4_13SM90_TMA_LOADENS4_14ComposedLayoutINS4_7SwizzleILi1ELi4ELi3EEENS4_18smem_ptr_flag_bitsILi16EEENSV_INS5_IJNSA_ILi8EEESI_EEENS5_IJSI_SC_EEEEEEEvNS4_8identityENS4_23SM90_TMA_LOAD_MULTICASTES1C_vS1D_EENS_8epilogue10collective6detail29Sm90TmaWarpSpecializedAdapterINS1H_15DefaultEpilogueISK_SL_SL_NS1G_6thread17LinearCombinationISK_Li1EffLNS1L_9ScaleType4KindE0ELNS_15FloatRoundStyleE2ESK_EENS1_15EpilogueDefaultEEEEEvvEEEEvNT_6ParamsE --------------------------
	.section	.nv.shared._ZN7cutlass13device_kernelINS_4gemm6kernel13GemmUniversalIN4cute5tupleIJiiiiEEENS1_10collective13CollectiveMmaINS1_34MainloopSm90TmaGmmaWarpSpecializedILi30ENS5_IJNS4_1CILi2EEENSA_ILi1EEESC_EEENS1_35KernelTmaWarpSpecializedCooperativeEEENS5_IJNSA_ILi128EEENSA_ILi112EEENSA_ILi16EEEEEENS_10bfloat16_tENS5_IJlSC_lEEESK_SL_NS4_8TiledMMAINS4_8MMA_AtomIJNS4_4SM904GMMA27MMA_64x16x16_F32BF16BF16_SSILNSP_5MajorE0ELSR_0ELNSP_7ScaleInE1ELSS_1EEEEEENS4_6LayoutISD_NS5_IJSC_NSA_ILi0EEESW_EEEEENS5_IJNS4_10UnderscoreESZ_SZ_EEEEENS4_13SM90_TMA_LOADENS4_14ComposedLayoutINS4_7SwizzleILi1ELi4ELi3EEENS4_18smem_ptr_flag_bitsILi16EEENSV_INS5_IJNSA_ILi8EEESI_EEENS5_IJSI_SC_EEEEEEEvNS4_8identityENS4_23SM90_TMA_LOAD_MULTICASTES1C_vS1D_EENS_8epilogue10collective6detail29Sm90TmaWarpSpecializedAdapterINS1H_15DefaultEpilogueISK_SL_SL_NS1G_6thread17LinearCombinationISK_Li1EffLNS1L_9ScaleType4KindE0ELNS_15FloatRoundStyleE2ESK_EENS1_15EpilogueDefaultEEEEEvvEEEEvNT_6ParamsE,"aw",@nobits
	.sectionflags	@""
	.align	16
	.zero		1024


//--------------------- .nv.shared.reserved.0     --------------------------
	.section	.nv.shared.reserved.0,"aw",@nobits
	.weak		__nv_reservedSMEM_offset_0_alias
	.size		__nv_reservedSMEM_offset_0_alias, 0, 0
	.other		__nv_reservedSMEM_offset_0_alias,@"STO_CUDA_RESERVED_SHARED STV_DEFAULT"
__nv_reservedSMEM_offset_0_alias:
	.zero		0


//--------------------- .nv.global                --------------------------
	.section	.nv.global,"aw",@nobits
.nv.global:
	.type		_ZN40_INTERNAL_3fc7463b_4_k_cu_a7328c0b_158164cute1_E,@object
	.size		_ZN40_INTERNAL_3fc7463b_4_k_cu_a7328c0b_158164cute1_E,(_ZN40_INTERNAL_3fc7463b_4_k_cu_a7328c0b_158164cuda3std3__45__cpo6cbeginE - _ZN40_INTERNAL_3fc7463b_4_k_cu_a7328c0b_158164cute1_E)
_ZN40_INTERNAL_3fc7463b_4_k_cu_a7328c0b_158164cute1_E:
	.zero		1
	.type		_ZN40_INTERNAL_3fc7463b_4_k_cu_a7328c0b_158164cuda3std3__45__cpo6cbeginE,@object
	.size		_ZN40_INTERNAL_3fc7463b_4_k_cu_a7328c0b_158164cuda3std3__45__cpo6cbeginE,(_ZN40_INTERNAL_3fc7463b_4_k_cu_a7328c0b_158164cuda3std3__48in_placeE - _ZN40_INTERNAL_3fc7463b_4_k_cu_a7328c0b_158164cuda3std3__45__cpo6cbeginE)
_ZN40_INTERNAL_3fc7463b_4_k_cu_a7328c0b_158164cuda3std3__45__cpo6cbeginE:
	.zero		1
	.type		_ZN40_INTERNAL_3fc7463b_4_k_cu_a7328c0b_158164cuda3std3__48in_placeE,@object
	.size		_ZN40_INTERNAL_3fc7463b_4_k_cu_a7328c0b_158164cuda3std3__48in_placeE,(_ZN40_INTERNAL_3fc7463b_4_k_cu_a7328c0b_158164cuda3std6ranges3__45__cpo9iter_moveE - _ZN40_INTERNAL_3fc7463b_4_k_cu_a7328c0b_158164cuda3std3__48in_placeE)
_ZN40_INTERNAL_3fc7463b_4_k_cu_a7328c0b_158164cuda3std3__48in_placeE:
	.zero		1
	.type		_ZN40_INTERNAL_3fc7463b_4_k_cu_a7328c0b_158164cuda3std6ranges3__45__cpo9iter_moveE,@object
	.size		_ZN40_INTERNAL_3fc7463b_4_k_cu_a7328c0b_158164cuda3std6ranges3__45__cpo9iter_moveE,(_ZN40_INTERNAL_3fc7463b_4_k_cu_a7328c0b_158164cuda3std3__45__cpo5beginE - _ZN40_INTERNAL_3fc7463b_4_k_cu_a7328c0b_158164cuda3std6ranges3__45__cpo9iter_moveE)
_ZN40_INTERNAL_3fc7463b_4_k_cu_a7328c0b_158164cuda3std6ranges3__45__cpo9iter_moveE:
	.zero		1
	.type		_ZN40_INTERNAL_3fc7463b_4_k_cu_a7328c0b_158164cuda3std3__45__cpo5beginE,@object
	.size		_ZN40_INTERNAL_3fc7463b_4_k_cu_a7328c0b_158164cuda3std3__45__cpo5beginE,(_ZN40_INTERNAL_3fc7463b_4_k_cu_a7328c0b_158164cuda3std3__442_GLOBAL__N__3fc7463b_4_k_cu_a7328c0b_158166ignoreE - _ZN40_INTERNAL_3fc7463b_4_k_cu_a7328c0b_158164cuda3std3__45__cpo5beginE)
_ZN40_INTERNAL_3fc7463b_4_k_cu_a7328c0b_158164cuda3std3__45__cpo5beginE:
	.zero		1
	.type		_ZN40_INTERNAL_3fc7463b_4_k_cu_a7328c0b_158164cuda3std3__442_GLOBAL__N__3fc7463b_4_k_cu_a7328c0b_158166ignoreE,@object
	.size		_ZN40_INTERNAL_3fc7463b_4_k_cu_a7328c0b_158164cuda3std3__442_GLOBAL__N__3fc7463b_4_k_cu_a7328c0b_158166ignoreE,(_ZN40_INTERNAL_3fc7463b_4_k_cu_a7328c0b_158164cute7productE - _ZN40_INTERNAL_3fc7463b_4_k_cu_a7328c0b_158164cuda3std3__442_GLOBAL__N__3fc7463b_4_k_cu_a7328c0b_158166ignoreE)
_ZN40_INTERNAL_3fc7463b_4_k_cu_a7328c0b_158164cuda3std3__442_GLOBAL__N__3fc7463b_4_k_cu_a7328c0b_158166ignoreE:
	.zero		1
	.type		_ZN40_INTERNAL_3fc7463b_4_k_cu_a7328c0b_158164cute7productE,@object
	.size		_ZN40_INTERNAL_3fc7463b_4_k_cu_a7328c0b_158164cute7productE,(_ZN40_INTERNAL_3fc7463b_4_k_cu_a7328c0b_158164cuda3std3__45__cpo3endE - _ZN40_INTERNAL_3fc7463b_4_k_cu_a7328c0b_158164cute7productE)
_ZN40_INTERNAL_3fc7463b_4_k_cu_a7328c0b_158164cute7productE:
	.zero		1
	.type		_ZN40_INTERNAL_3fc7463b_4_k_cu_a7328c0b_158164cuda3std3__45__cpo3endE,@object
	.size		_ZN40_INTERNAL_3fc7463b_4_k_cu_a7328c0b_158164cuda3std3__45__cpo3endE,(_ZN40_INTERNAL_3fc7463b_4_k_cu_a7328c0b_158164cuda3std3__419piecewise_constructE - _ZN40_INTERNAL_3fc7463b_4_k_cu_a7328c0b_158164cuda3std3__45__cpo3endE)
_ZN40_INTERNAL_3fc7463b_4_k_cu_a7328c0b_158164cuda3std3__45__cpo3endE:
	.zero		1
	.type		_ZN40_INTERNAL_3fc7463b_4_k_cu_a7328c0b_158164cuda3std3__419piecewise_constructE,@object
	.size		_ZN40_INTERNAL_3fc7463b_4_k_cu_a7328c0b_158164cuda3std3__419piecewise_constructE,(_ZN40_INTERNAL_3fc7463b_4_k_cu_a7328c0b_158164cuda3std3__45__cpo4cendE - _ZN40_INTERNAL_3fc7463b_4_k_cu_a7328c0b_158164cuda3std3__419piecewise_constructE)
_ZN40_INTERNAL_3fc7463b_4_k_cu_a7328c0b_158164cuda3std3__419piecewise_constructE:
	.zero		1
	.type		_ZN40_INTERNAL_3fc7463b_4_k_cu_a7328c0b_158164cuda3std3__45__cpo4cendE,@object
	.size		_ZN40_INTERNAL_3fc7463b_4_k_cu_a7328c0b_158164cuda3std3__45__cpo4cendE,(_ZN40_INTERNAL_3fc7463b_4_k_cu_a7328c0b_158164cuda3std6ranges3__45__cpo4swapE - _ZN40_INTERNAL_3fc7463b_4_k_cu_a7328c0b_158164cuda3std3__45__cpo4cendE)
_ZN40_INTERNAL_3fc7463b_4_k_cu_a7328c0b_158164cuda3std3__45__cpo4cendE:
	.zero		1
	.type		_ZN40_INTERNAL_3fc7463b_4_k_cu_a7328c0b_158164cuda3std6ranges3__45__cpo4swapE,@object
	.size		_ZN40_INTERNAL_3fc7463b_4_k_cu_a7328c0b_158164cuda3std6ranges3__45__cpo4swapE,(.L_8 - _ZN40_INTERNAL_3fc7463b_4_k_cu_a7328c0b_158164cuda3std6ranges3__45__cpo4swapE)
_ZN40_INTERNAL_3fc7463b_4_k_cu_a7328c0b_158164cuda3std6ranges3__45__cpo4swapE:
	.zero		1
.L_8:


//--------------------- .nv.constant0._ZN7cutlass13device_kernelINS_4gemm6kernel13GemmUniversalIN4cute5tupleIJiiiiEEENS1_10collective13CollectiveMmaINS1_34MainloopSm90TmaGmmaWarpSpecializedILi30ENS5_IJNS4_1CILi2EEENSA_ILi1EEESC_EEENS1_35KernelTmaWarpSpecializedCooperativeEEENS5_IJNSA_ILi128EEENSA_ILi112EEENSA_ILi16EEEEEENS_10bfloat16_tENS5_IJlSC_lEEESK_SL_NS4_8TiledMMAINS4_8MMA_AtomIJNS4_4SM904GMMA27MMA_64x16x16_F32BF16BF16_SSILNSP_5MajorE0ELSR_0ELNSP_7ScaleInE1ELSS_1EEEEEENS4_6LayoutISD_NS5_IJSC_NSA_ILi0EEESW_EEEEENS5_IJNS4_10UnderscoreESZ_SZ_EEEEENS4_13SM90_TMA_LOADENS4_14ComposedLayoutINS4_7SwizzleILi1ELi4ELi3EEENS4_18smem_ptr_flag_bitsILi16EEENSV_INS5_IJNSA_ILi8EEESI_EEENS5_IJSI_SC_EEEEEEEvNS4_8identityENS4_23SM90_TMA_LOAD_MULTICASTES1C_vS1D_EENS_8epilogue10collective6detail29Sm90TmaWarpSpecializedAdapterINS1H_15DefaultEpilogueISK_SL_SL_NS1G_6thread17LinearCombinationISK_Li1EffLNS1L_9ScaleType4KindE0ELNS_15FloatRoundStyleE2ESK_EENS1_15EpilogueDefaultEEEEEvvEEEEvNT_6ParamsE --------------------------
	.section	.nv.constant0._ZN7cutlass13device_kernelINS_4gemm6kernel13GemmUniversalIN4cute5tupleIJiiiiEEENS1_10collective13CollectiveMmaINS1_34MainloopSm90TmaGmmaWarpSpecializedILi30ENS5_IJNS4_1CILi2EEENSA_ILi1EEESC_EEENS1_35KernelTmaWarpSpecializedCooperativeEEENS5_IJNSA_ILi128EEENSA_ILi112EEENSA_ILi16EEEEEENS_10bfloat16_tENS5_IJlSC_lEEESK_SL_NS4_8TiledMMAINS4_8MMA_AtomIJNS4_4SM904GMMA27MMA_64x16x16_F32BF16BF16_SSILNSP_5MajorE0ELSR_0ELNSP_7ScaleInE1ELSS_1EEEEEENS4_6LayoutISD_NS5_IJSC_NSA_ILi0EEESW_EEEEENS5_IJNS4_10UnderscoreESZ_SZ_EEEEENS4_13SM90_TMA_LOADENS4_14ComposedLayoutINS4_7SwizzleILi1ELi4ELi3EEENS4_18smem_ptr_flag_bitsILi16EEENSV_INS5_IJNSA_ILi8EEESI_EEENS5_IJSI_SC_EEEEEEEvNS4_8identityENS4_23SM90_TMA_LOAD_MULTICASTES1C_vS1D_EENS_8epilogue10collective6detail29Sm90TmaWarpSpecializedAdapterINS1H_15DefaultEpilogueISK_SL_SL_NS1G_6thread17LinearCombinationISK_Li1EffLNS1L_9ScaleType4KindE0ELNS_15FloatRoundStyleE2ESK_EENS1_15EpilogueDefaultEEEEEvvEEEEvNT_6ParamsE,"a",@progbits
	.sectionflags	@""
	.align	4
.nv.constant0._ZN7cutlass13device_kernelINS_4gemm6kernel13GemmUniversalIN4cute5tupleIJiiiiEEENS1_10collective13CollectiveMmaINS1_34MainloopSm90TmaGmmaWarpSpecializedILi30ENS5_IJNS4_1CILi2EEENSA_ILi1EEESC_EEENS1_35KernelTmaWarpSpecializedCooperativeEEENS5_IJNSA_ILi128EEENSA_ILi112EEENSA_ILi16EEEEEENS_10bfloat16_tENS5_IJlSC_lEEESK_SL_NS4_8TiledMMAINS4_8MMA_AtomIJNS4_4SM904GMMA27MMA_64x16x16_F32BF16BF16_SSILNSP_5MajorE0ELSR_0ELNSP_7ScaleInE1ELSS_1EEEEEENS4_6LayoutISD_NS5_IJSC_NSA_ILi0EEESW_EEEEENS5_IJNS4_10UnderscoreESZ_SZ_EEEEENS4_13SM90_TMA_LOADENS4_14ComposedLayoutINS4_7SwizzleILi1ELi4ELi3EEENS4_18smem_ptr_flag_bitsILi16EEENSV_INS5_IJNSA_ILi8EEESI_EEENS5_IJSI_SC_EEEEEEEvNS4_8identityENS4_23SM90_TMA_LOAD_MULTICASTES1C_vS1D_EENS_8epilogue10collective6detail29Sm90TmaWarpSpecializedAdapterINS1H_15DefaultEpilogueISK_SL_SL_NS1G_6thread17LinearCombinationISK_Li1EffLNS1L_9ScaleType4KindE0ELNS_15FloatRoundStyleE2ESK_EENS1_15EpilogueDefaultEEEEEvvEEEEvNT_6ParamsE:
	.zero		1664


//--------------------- SYMBOLS --------------------------

	.type		.nv.reservedSmem.offset0,@object
	.size		.nv.reservedSmem.offset0,0x4
	.type		__assertfail,@function
